//
// Generated by NVIDIA NVVM Compiler
//
// Compiler Build ID: CL-36424714
// Cuda compilation tools, release 13.0, V13.0.88
// Based on NVVM 20.0.0
//

.version 9.0
.target sm_100
.address_size 64

	// .globl	_Z10vectorNormPdS_i
// _ZZ10vectorNormPdS_iE5cache has been demoted

.visible .entry _Z10vectorNormPdS_i(
	.param .u64 .ptr .align 1 _Z10vectorNormPdS_i_param_0,
	.param .u64 .ptr .align 1 _Z10vectorNormPdS_i_param_1,
	.param .u32 _Z10vectorNormPdS_i_param_2
)
{
	.reg .pred 	%p<7>;
	.reg .b32 	%r<19>;
	.reg .b64 	%rd<7>;
	.reg .b64 	%fd<14>;
	// demoted variable
	.shared .align 8 .b8 _ZZ10vectorNormPdS_iE5cache[8192];
	ld.param.u64 	%rd2, [_Z10vectorNormPdS_i_param_0];
	ld.param.u64 	%rd3, [_Z10vectorNormPdS_i_param_1];
	ld.param.u32 	%r10, [_Z10vectorNormPdS_i_param_2];
	mov.u32 	%r11, %ctaid.x;
	mov.u32 	%r18, %ntid.x;
	mov.u32 	%r2, %tid.x;
	mad.lo.s32 	%r17, %r11, %r18, %r2;
	setp.ge.s32 	%p1, %r17, %r10;
	mov.f64 	%fd13, 0d0000000000000000;
	@%p1 bra 	$L__BB0_3;
	mov.u32 	%r12, %nctaid.x;
	mul.lo.s32 	%r4, %r18, %r12;
	cvta.to.global.u64 	%rd1, %rd2;
	mov.f64 	%fd13, 0d0000000000000000;
$L__BB0_2:
	mul.wide.s32 	%rd4, %r17, 8;
	add.s64 	%rd5, %rd1, %rd4;
	ld.global.f64 	%fd6, [%rd5];
	fma.rn.f64 	%fd13, %fd6, %fd6, %fd13;
	add.s32 	%r17, %r17, %r4;
	setp.lt.s32 	%p2, %r17, %r10;
	@%p2 bra 	$L__BB0_2;
$L__BB0_3:
	shl.b32 	%r13, %r2, 3;
	mov.u32 	%r14, _ZZ10vectorNormPdS_iE5cache;
	add.s32 	%r7, %r14, %r13;
	st.shared.f64 	[%r7], %fd13;
	bar.sync 	0;
	setp.lt.u32 	%p3, %r18, 2;
	@%p3 bra 	$L__BB0_7;
$L__BB0_4:
	shr.u32 	%r9, %r18, 1;
	setp.ge.u32 	%p4, %r2, %r9;
	@%p4 bra 	$L__BB0_6;
	shl.b32 	%r15, %r9, 3;
	add.s32 	%r16, %r7, %r15;
	ld.shared.f64 	%fd7, [%r16];
	ld.shared.f64 	%fd8, [%r7];
	add.f64 	%fd9, %fd7, %fd8;
	st.shared.f64 	[%r7], %fd9;
$L__BB0_6:
	bar.sync 	0;
	setp.gt.u32 	%p5, %r18, 3;
	mov.u32 	%r18, %r9;
	@%p5 bra 	$L__BB0_4;
$L__BB0_7:
	setp.ne.s32 	%p6, %r2, 0;
	@%p6 bra 	$L__BB0_9;
	ld.shared.f64 	%fd10, [_ZZ10vectorNormPdS_iE5cache];
	cvta.to.global.u64 	%rd6, %rd3;
	atom.global.add.f64 	%fd11, [%rd6], %fd10;
$L__BB0_9:
	ret;

}
	// .globl	_Z14matrixMultiplyPdS_S_iii
.visible .entry _Z14matrixMultiplyPdS_S_iii(
	.param .u64 .ptr .align 1 _Z14matrixMultiplyPdS_S_iii_param_0,
	.param .u64 .ptr .align 1 _Z14matrixMultiplyPdS_S_iii_param_1,
	.param .u64 .ptr .align 1 _Z14matrixMultiplyPdS_S_iii_param_2,
	.param .u32 _Z14matrixMultiplyPdS_S_iii_param_3,
	.param .u32 _Z14matrixMultiplyPdS_S_iii_param_4,
	.param .u32 _Z14matrixMultiplyPdS_S_iii_param_5
)
{
	.reg .pred 	%p<13>;
	.reg .b32 	%r<41>;
	.reg .b64 	%rd<53>;
	.reg .b64 	%fd<68>;

	ld.param.u64 	%rd7, [_Z14matrixMultiplyPdS_S_iii_param_0];
	ld.param.u64 	%rd8, [_Z14matrixMultiplyPdS_S_iii_param_1];
	ld.param.u64 	%rd6, [_Z14matrixMultiplyPdS_S_iii_param_2];
	ld.param.u32 	%r20, [_Z14matrixMultiplyPdS_S_iii_param_3];
	ld.param.u32 	%r18, [_Z14matrixMultiplyPdS_S_iii_param_4];
	ld.param.u32 	%r19, [_Z14matrixMultiplyPdS_S_iii_param_5];
	cvta.to.global.u64 	%rd1, %rd8;
	cvta.to.global.u64 	%rd2, %rd7;
	mov.u32 	%r21, %ctaid.y;
	mov.u32 	%r22, %ntid.y;
	mov.u32 	%r23, %tid.y;
	mad.lo.s32 	%r1, %r21, %r22, %r23;
	mov.u32 	%r24, %ctaid.x;
	mov.u32 	%r25, %ntid.x;
	mov.u32 	%r26, %tid.x;
	mad.lo.s32 	%r2, %r24, %r25, %r26;
	setp.ge.s32 	%p1, %r1, %r20;
	setp.ge.s32 	%p2, %r2, %r19;
	or.pred  	%p3, %p1, %p2;
	@%p3 bra 	$L__BB1_14;
	setp.lt.s32 	%p4, %r18, 1;
	mov.f64 	%fd67, 0d0000000000000000;
	@%p4 bra 	$L__BB1_13;
	mul.lo.s32 	%r3, %r18, %r1;
	and.b32  	%r4, %r18, 7;
	setp.lt.u32 	%p5, %r18, 8;
	mov.f64 	%fd67, 0d0000000000000000;
	mov.b32 	%r39, 0;
	@%p5 bra 	$L__BB1_5;
	and.b32  	%r39, %r18, 2147483640;
	neg.s32 	%r37, %r39;
	shl.b32 	%r7, %r19, 3;
	mul.wide.u32 	%rd9, %r3, 8;
	add.s64 	%rd10, %rd9, %rd2;
	add.s64 	%rd52, %rd10, 32;
	mov.f64 	%fd67, 0d0000000000000000;
	mul.wide.s32 	%rd13, %r19, 8;
	mov.u32 	%r36, %r2;
$L__BB1_4:
	.pragma "nounroll";
	ld.global.f64 	%fd17, [%rd52+-32];
	mul.wide.s32 	%rd11, %r36, 8;
	add.s64 	%rd12, %rd1, %rd11;
	ld.global.f64 	%fd18, [%rd12];
	fma.rn.f64 	%fd19, %fd17, %fd18, %fd67;
	ld.global.f64 	%fd20, [%rd52+-24];
	add.s64 	%rd14, %rd12, %rd13;
	ld.global.f64 	%fd21, [%rd14];
	fma.rn.f64 	%fd22, %fd20, %fd21, %fd19;
	ld.global.f64 	%fd23, [%rd52+-16];
	add.s64 	%rd15, %rd14, %rd13;
	ld.global.f64 	%fd24, [%rd15];
	fma.rn.f64 	%fd25, %fd23, %fd24, %fd22;
	ld.global.f64 	%fd26, [%rd52+-8];
	add.s64 	%rd16, %rd15, %rd13;
	ld.global.f64 	%fd27, [%rd16];
	fma.rn.f64 	%fd28, %fd26, %fd27, %fd25;
	ld.global.f64 	%fd29, [%rd52];
	add.s64 	%rd17, %rd16, %rd13;
	ld.global.f64 	%fd30, [%rd17];
	fma.rn.f64 	%fd31, %fd29, %fd30, %fd28;
	ld.global.f64 	%fd32, [%rd52+8];
	add.s64 	%rd18, %rd17, %rd13;
	ld.global.f64 	%fd33, [%rd18];
	fma.rn.f64 	%fd34, %fd32, %fd33, %fd31;
	ld.global.f64 	%fd35, [%rd52+16];
	add.s64 	%rd19, %rd18, %rd13;
	ld.global.f64 	%fd36, [%rd19];
	fma.rn.f64 	%fd37, %fd35, %fd36, %fd34;
	ld.global.f64 	%fd38, [%rd52+24];
	add.s64 	%rd20, %rd19, %rd13;
	ld.global.f64 	%fd39, [%rd20];
	fma.rn.f64 	%fd67, %fd38, %fd39, %fd37;
	add.s32 	%r37, %r37, 8;
	add.s32 	%r36, %r36, %r7;
	add.s64 	%rd52, %rd52, 64;
	setp.ne.s32 	%p6, %r37, 0;
	@%p6 bra 	$L__BB1_4;
$L__BB1_5:
	setp.eq.s32 	%p7, %r4, 0;
	@%p7 bra 	$L__BB1_13;
	and.b32  	%r13, %r18, 3;
	setp.lt.u32 	%p8, %r4, 4;
	@%p8 bra 	$L__BB1_8;
	add.s32 	%r28, %r39, %r3;
	mul.wide.u32 	%rd21, %r28, 8;
	add.s64 	%rd22, %rd2, %rd21;
	ld.global.f64 	%fd41, [%rd22];
	mad.lo.s32 	%r29, %r39, %r19, %r2;
	mul.wide.s32 	%rd23, %r29, 8;
	add.s64 	%rd24, %rd1, %rd23;
	ld.global.f64 	%fd42, [%rd24];
	fma.rn.f64 	%fd43, %fd41, %fd42, %fd67;
	cvt.u64.u32 	%rd25, %r3;
	cvt.u64.u32 	%rd26, %r39;
	add.s64 	%rd27, %rd26, %rd25;
	shl.b64 	%rd28, %rd27, 3;
	add.s64 	%rd29, %rd2, %rd28;
	ld.global.f64 	%fd44, [%rd29+8];
	mul.wide.s32 	%rd30, %r19, 8;
	add.s64 	%rd31, %rd24, %rd30;
	ld.global.f64 	%fd45, [%rd31];
	fma.rn.f64 	%fd46, %fd44, %fd45, %fd43;
	ld.global.f64 	%fd47, [%rd29+16];
	add.s64 	%rd32, %rd31, %rd30;
	ld.global.f64 	%fd48, [%rd32];
	fma.rn.f64 	%fd49, %fd47, %fd48, %fd46;
	ld.global.f64 	%fd50, [%rd29+24];
	add.s64 	%rd33, %rd32, %rd30;
	ld.global.f64 	%fd51, [%rd33];
	fma.rn.f64 	%fd67, %fd50, %fd51, %fd49;
	add.s32 	%r39, %r39, 4;
$L__BB1_8:
	setp.eq.s32 	%p9, %r13, 0;
	@%p9 bra 	$L__BB1_13;
	setp.eq.s32 	%p10, %r13, 1;
	@%p10 bra 	$L__BB1_11;
	add.s32 	%r30, %r39, %r3;
	mul.wide.u32 	%rd34, %r30, 8;
	add.s64 	%rd35, %rd2, %rd34;
	ld.global.f64 	%fd53, [%rd35];
	mad.lo.s32 	%r31, %r39, %r19, %r2;
	mul.wide.s32 	%rd36, %r31, 8;
	add.s64 	%rd37, %rd1, %rd36;
	ld.global.f64 	%fd54, [%rd37];
	fma.rn.f64 	%fd55, %fd53, %fd54, %fd67;
	cvt.u64.u32 	%rd38, %r3;
	cvt.u64.u32 	%rd39, %r39;
	add.s64 	%rd40, %rd39, %rd38;
	shl.b64 	%rd41, %rd40, 3;
	add.s64 	%rd42, %rd2, %rd41;
	ld.global.f64 	%fd56, [%rd42+8];
	mul.wide.s32 	%rd43, %r19, 8;
	add.s64 	%rd44, %rd37, %rd43;
	ld.global.f64 	%fd57, [%rd44];
	fma.rn.f64 	%fd67, %fd56, %fd57, %fd55;
	add.s32 	%r39, %r39, 2;
$L__BB1_11:
	and.b32  	%r32, %r18, 1;
	setp.eq.b32 	%p11, %r32, 1;
	not.pred 	%p12, %p11;
	@%p12 bra 	$L__BB1_13;
	add.s32 	%r33, %r39, %r3;
	mul.wide.u32 	%rd45, %r33, 8;
	add.s64 	%rd46, %rd2, %rd45;
	ld.global.f64 	%fd58, [%rd46];
	mad.lo.s32 	%r34, %r39, %r19, %r2;
	mul.wide.s32 	%rd47, %r34, 8;
	add.s64 	%rd48, %rd1, %rd47;
	ld.global.f64 	%fd59, [%rd48];
	fma.rn.f64 	%fd67, %fd58, %fd59, %fd67;
$L__BB1_13:
	mad.lo.s32 	%r35, %r19, %r1, %r2;
	cvta.to.global.u64 	%rd49, %rd6;
	mul.wide.s32 	%rd50, %r35, 8;
	add.s64 	%rd51, %rd49, %rd50;
	st.global.f64 	[%rd51], %fd67;
$L__BB1_14:
	ret;

}
	// .globl	_Z15transposeMatrixPdS_ii
.visible .entry _Z15transposeMatrixPdS_ii(
	.param .u64 .ptr .align 1 _Z15transposeMatrixPdS_ii_param_0,
	.param .u64 .ptr .align 1 _Z15transposeMatrixPdS_ii_param_1,
	.param .u32 _Z15transposeMatrixPdS_ii_param_2,
	.param .u32 _Z15transposeMatrixPdS_ii_param_3
)
{
	.reg .pred 	%p<4>;
	.reg .b32 	%r<13>;
	.reg .b64 	%rd<9>;
	.reg .b64 	%fd<2>;

	ld.param.u64 	%rd1, [_Z15transposeMatrixPdS_ii_param_0];
	ld.param.u64 	%rd2, [_Z15transposeMatrixPdS_ii_param_1];
	ld.param.u32 	%r3, [_Z15transposeMatrixPdS_ii_param_2];
	ld.param.u32 	%r4, [_Z15transposeMatrixPdS_ii_param_3];
	mov.u32 	%r5, %ctaid.y;
	mov.u32 	%r6, %ntid.y;
	mov.u32 	%r7, %tid.y;
	mad.lo.s32 	%r1, %r5, %r6, %r7;
	mov.u32 	%r8, %ctaid.x;
	mov.u32 	%r9, %ntid.x;
	mov.u32 	%r10, %tid.x;
	mad.lo.s32 	%r2, %r8, %r9, %r10;
	setp.ge.s32 	%p1, %r1, %r3;
	setp.ge.s32 	%p2, %r2, %r4;
	or.pred  	%p3, %p1, %p2;
	@%p3 bra 	$L__BB2_2;
	cvta.to.global.u64 	%rd3, %rd1;
	cvta.to.global.u64 	%rd4, %rd2;
	mad.lo.s32 	%r11, %r4, %r1, %r2;
	mul.wide.s32 	%rd5, %r11, 8;
	add.s64 	%rd6, %rd3, %rd5;
	ld.global.f64 	%fd1, [%rd6];
	mad.lo.s32 	%r12, %r3, %r2, %r1;
	mul.wide.s32 	%rd7, %r12, 8;
	add.s64 	%rd8, %rd4, %rd7;
	st.global.f64 	[%rd8], %fd1;
$L__BB2_2:
	ret;

}
	// .globl	_Z25applyHouseholderToColumnsPdS_iiii
.visible .entry _Z25applyHouseholderToColumnsPdS_iiii(
	.param .u64 .ptr .align 1 _Z25applyHouseholderToColumnsPdS_iiii_param_0,
	.param .u64 .ptr .align 1 _Z25applyHouseholderToColumnsPdS_iiii_param_1,
	.param .u32 _Z25applyHouseholderToColumnsPdS_iiii_param_2,
	.param .u32 _Z25applyHouseholderToColumnsPdS_iiii_param_3,
	.param .u32 _Z25applyHouseholderToColumnsPdS_iiii_param_4,
	.param .u32 _Z25applyHouseholderToColumnsPdS_iiii_param_5
)
{
	.reg .pred 	%p<22>;
	.reg .b32 	%r<81>;
	.reg .b64 	%rd<65>;
	.reg .b64 	%fd<143>;

	ld.param.u64 	%rd3, [_Z25applyHouseholderToColumnsPdS_iiii_param_0];
	ld.param.u64 	%rd4, [_Z25applyHouseholderToColumnsPdS_iiii_param_1];
	ld.param.u32 	%r40, [_Z25applyHouseholderToColumnsPdS_iiii_param_2];
	ld.param.u32 	%r43, [_Z25applyHouseholderToColumnsPdS_iiii_param_3];
	ld.param.u32 	%r41, [_Z25applyHouseholderToColumnsPdS_iiii_param_4];
	ld.param.u32 	%r42, [_Z25applyHouseholderToColumnsPdS_iiii_param_5];
	cvta.to.global.u64 	%rd1, %rd3;
	cvta.to.global.u64 	%rd2, %rd4;
	mov.u32 	%r44, %ctaid.x;
	mov.u32 	%r45, %ntid.x;
	mov.u32 	%r46, %tid.x;
	mad.lo.s32 	%r1, %r44, %r45, %r46;
	setp.lt.s32 	%p1, %r1, %r41;
	setp.ge.s32 	%p2, %r1, %r43;
	or.pred  	%p3, %p2, %p1;
	@%p3 bra 	$L__BB3_25;
	setp.ge.s32 	%p4, %r41, %r40;
	mov.f64 	%fd141, 0d0000000000000000;
	@%p4 bra 	$L__BB3_13;
	sub.s32 	%r2, %r40, %r41;
	and.b32  	%r3, %r2, 7;
	sub.s32 	%r47, %r41, %r40;
	setp.gt.u32 	%p5, %r47, -8;
	mov.f64 	%fd141, 0d0000000000000000;
	mov.u32 	%r72, %r41;
	@%p5 bra 	$L__BB3_5;
	mad.lo.s32 	%r71, %r42, %r41, %r1;
	shl.b32 	%r5, %r42, 3;
	and.b32  	%r49, %r2, -8;
	neg.s32 	%r70, %r49;
	mov.b32 	%r73, 0;
	mov.f64 	%fd141, 0d0000000000000000;
	mul.wide.s32 	%rd9, %r42, 8;
	mov.u32 	%r72, %r41;
$L__BB3_4:
	.pragma "nounroll";
	mul.wide.s32 	%rd5, %r73, 8;
	add.s64 	%rd6, %rd2, %rd5;
	ld.global.f64 	%fd17, [%rd6];
	mul.wide.s32 	%rd7, %r71, 8;
	add.s64 	%rd8, %rd1, %rd7;
	ld.global.f64 	%fd18, [%rd8];
	fma.rn.f64 	%fd19, %fd17, %fd18, %fd141;
	ld.global.f64 	%fd20, [%rd6+8];
	add.s64 	%rd10, %rd8, %rd9;
	ld.global.f64 	%fd21, [%rd10];
	fma.rn.f64 	%fd22, %fd20, %fd21, %fd19;
	ld.global.f64 	%fd23, [%rd6+16];
	add.s64 	%rd11, %rd10, %rd9;
	ld.global.f64 	%fd24, [%rd11];
	fma.rn.f64 	%fd25, %fd23, %fd24, %fd22;
	ld.global.f64 	%fd26, [%rd6+24];
	add.s64 	%rd12, %rd11, %rd9;
	ld.global.f64 	%fd27, [%rd12];
	fma.rn.f64 	%fd28, %fd26, %fd27, %fd25;
	ld.global.f64 	%fd29, [%rd6+32];
	add.s64 	%rd13, %rd12, %rd9;
	ld.global.f64 	%fd30, [%rd13];
	fma.rn.f64 	%fd31, %fd29, %fd30, %fd28;
	ld.global.f64 	%fd32, [%rd6+40];
	add.s64 	%rd14, %rd13, %rd9;
	ld.global.f64 	%fd33, [%rd14];
	fma.rn.f64 	%fd34, %fd32, %fd33, %fd31;
	ld.global.f64 	%fd35, [%rd6+48];
	add.s64 	%rd15, %rd14, %rd9;
	ld.global.f64 	%fd36, [%rd15];
	fma.rn.f64 	%fd37, %fd35, %fd36, %fd34;
	ld.global.f64 	%fd38, [%rd6+56];
	add.s64 	%rd16, %rd15, %rd9;
	ld.global.f64 	%fd39, [%rd16];
	fma.rn.f64 	%fd141, %fd38, %fd39, %fd37;
	add.s32 	%r72, %r72, 8;
	add.s32 	%r73, %r73, 8;
	add.s32 	%r71, %r71, %r5;
	add.s32 	%r70, %r70, 8;
	setp.eq.s32 	%p6, %r70, 0;
	@%p6 bra 	$L__BB3_5;
	bra.uni 	$L__BB3_4;
$L__BB3_5:
	setp.eq.s32 	%p7, %r3, 0;
	@%p7 bra 	$L__BB3_13;
	and.b32  	%r8, %r2, 3;
	setp.lt.u32 	%p8, %r3, 4;
	@%p8 bra 	$L__BB3_8;
	sub.s32 	%r50, %r72, %r41;
	mul.wide.s32 	%rd17, %r50, 8;
	add.s64 	%rd18, %rd2, %rd17;
	ld.global.f64 	%fd41, [%rd18];
	mad.lo.s32 	%r51, %r72, %r42, %r1;
	mul.wide.s32 	%rd19, %r51, 8;
	add.s64 	%rd20, %rd1, %rd19;
	ld.global.f64 	%fd42, [%rd20];
	fma.rn.f64 	%fd43, %fd41, %fd42, %fd141;
	ld.global.f64 	%fd44, [%rd18+8];
	mul.wide.s32 	%rd21, %r42, 8;
	add.s64 	%rd22, %rd20, %rd21;
	ld.global.f64 	%fd45, [%rd22];
	fma.rn.f64 	%fd46, %fd44, %fd45, %fd43;
	ld.global.f64 	%fd47, [%rd18+16];
	add.s64 	%rd23, %rd22, %rd21;
	ld.global.f64 	%fd48, [%rd23];
	fma.rn.f64 	%fd49, %fd47, %fd48, %fd46;
	ld.global.f64 	%fd50, [%rd18+24];
	add.s64 	%rd24, %rd23, %rd21;
	ld.global.f64 	%fd51, [%rd24];
	fma.rn.f64 	%fd141, %fd50, %fd51, %fd49;
	add.s32 	%r72, %r72, 4;
$L__BB3_8:
	setp.eq.s32 	%p9, %r8, 0;
	@%p9 bra 	$L__BB3_13;
	setp.eq.s32 	%p10, %r8, 1;
	@%p10 bra 	$L__BB3_11;
	sub.s32 	%r52, %r72, %r41;
	mul.wide.s32 	%rd25, %r52, 8;
	add.s64 	%rd26, %rd2, %rd25;
	ld.global.f64 	%fd53, [%rd26];
	mad.lo.s32 	%r53, %r72, %r42, %r1;
	mul.wide.s32 	%rd27, %r53, 8;
	add.s64 	%rd28, %rd1, %rd27;
	ld.global.f64 	%fd54, [%rd28];
	fma.rn.f64 	%fd55, %fd53, %fd54, %fd141;
	ld.global.f64 	%fd56, [%rd26+8];
	mul.wide.s32 	%rd29, %r42, 8;
	add.s64 	%rd30, %rd28, %rd29;
	ld.global.f64 	%fd57, [%rd30];
	fma.rn.f64 	%fd141, %fd56, %fd57, %fd55;
	add.s32 	%r72, %r72, 2;
$L__BB3_11:
	and.b32  	%r54, %r2, 1;
	setp.eq.b32 	%p11, %r54, 1;
	not.pred 	%p12, %p11;
	@%p12 bra 	$L__BB3_13;
	sub.s32 	%r55, %r72, %r41;
	mul.wide.s32 	%rd31, %r55, 8;
	add.s64 	%rd32, %rd2, %rd31;
	ld.global.f64 	%fd58, [%rd32];
	mad.lo.s32 	%r56, %r72, %r42, %r1;
	mul.wide.s32 	%rd33, %r56, 8;
	add.s64 	%rd34, %rd1, %rd33;
	ld.global.f64 	%fd59, [%rd34];
	fma.rn.f64 	%fd141, %fd58, %fd59, %fd141;
$L__BB3_13:
	setp.ge.s32 	%p13, %r41, %r40;
	@%p13 bra 	$L__BB3_25;
	sub.s32 	%r13, %r40, %r41;
	and.b32  	%r14, %r13, 7;
	sub.s32 	%r57, %r41, %r40;
	setp.gt.u32 	%p14, %r57, -8;
	mov.u32 	%r78, %r41;
	@%p14 bra 	$L__BB3_17;
	mad.lo.s32 	%r75, %r42, %r41, %r1;
	shl.b32 	%r16, %r42, 3;
	and.b32  	%r59, %r13, -8;
	neg.s32 	%r74, %r59;
	mov.b32 	%r77, 0;
	mul.wide.s32 	%rd39, %r42, 8;
	mov.u32 	%r78, %r41;
$L__BB3_16:
	.pragma "nounroll";
	mul.wide.s32 	%rd35, %r77, 8;
	add.s64 	%rd36, %rd2, %rd35;
	ld.global.f64 	%fd60, [%rd36];
	add.f64 	%fd61, %fd60, %fd60;
	mul.f64 	%fd62, %fd141, %fd61;
	mul.wide.s32 	%rd37, %r75, 8;
	add.s64 	%rd38, %rd1, %rd37;
	ld.global.f64 	%fd63, [%rd38];
	sub.f64 	%fd64, %fd63, %fd62;
	st.global.f64 	[%rd38], %fd64;
	ld.global.f64 	%fd65, [%rd36+8];
	add.f64 	%fd66, %fd65, %fd65;
	mul.f64 	%fd67, %fd141, %fd66;
	add.s64 	%rd40, %rd38, %rd39;
	ld.global.f64 	%fd68, [%rd40];
	sub.f64 	%fd69, %fd68, %fd67;
	st.global.f64 	[%rd40], %fd69;
	ld.global.f64 	%fd70, [%rd36+16];
	add.f64 	%fd71, %fd70, %fd70;
	mul.f64 	%fd72, %fd141, %fd71;
	add.s64 	%rd41, %rd40, %rd39;
	ld.global.f64 	%fd73, [%rd41];
	sub.f64 	%fd74, %fd73, %fd72;
	st.global.f64 	[%rd41], %fd74;
	ld.global.f64 	%fd75, [%rd36+24];
	add.f64 	%fd76, %fd75, %fd75;
	mul.f64 	%fd77, %fd141, %fd76;
	add.s64 	%rd42, %rd41, %rd39;
	ld.global.f64 	%fd78, [%rd42];
	sub.f64 	%fd79, %fd78, %fd77;
	st.global.f64 	[%rd42], %fd79;
	ld.global.f64 	%fd80, [%rd36+32];
	add.f64 	%fd81, %fd80, %fd80;
	mul.f64 	%fd82, %fd141, %fd81;
	add.s64 	%rd43, %rd42, %rd39;
	ld.global.f64 	%fd83, [%rd43];
	sub.f64 	%fd84, %fd83, %fd82;
	st.global.f64 	[%rd43], %fd84;
	ld.global.f64 	%fd85, [%rd36+40];
	add.f64 	%fd86, %fd85, %fd85;
	mul.f64 	%fd87, %fd141, %fd86;
	add.s64 	%rd44, %rd43, %rd39;
	ld.global.f64 	%fd88, [%rd44];
	sub.f64 	%fd89, %fd88, %fd87;
	st.global.f64 	[%rd44], %fd89;
	ld.global.f64 	%fd90, [%rd36+48];
	add.f64 	%fd91, %fd90, %fd90;
	mul.f64 	%fd92, %fd141, %fd91;
	add.s64 	%rd45, %rd44, %rd39;
	ld.global.f64 	%fd93, [%rd45];
	sub.f64 	%fd94, %fd93, %fd92;
	st.global.f64 	[%rd45], %fd94;
	ld.global.f64 	%fd95, [%rd36+56];
	add.f64 	%fd96, %fd95, %fd95;
	mul.f64 	%fd97, %fd141, %fd96;
	add.s64 	%rd46, %rd45, %rd39;
	ld.global.f64 	%fd98, [%rd46];
	sub.f64 	%fd99, %fd98, %fd97;
	st.global.f64 	[%rd46], %fd99;
	add.s32 	%r78, %r78, 8;
	add.s32 	%r77, %r77, 8;
	add.s32 	%r75, %r75, %r16;
	add.s32 	%r74, %r74, 8;
	setp.ne.s32 	%p15, %r74, 0;
	@%p15 bra 	$L__BB3_16;
$L__BB3_17:
	setp.eq.s32 	%p16, %r14, 0;
	@%p16 bra 	$L__BB3_25;
	and.b32  	%r35, %r13, 3;
	setp.lt.u32 	%p17, %r14, 4;
	@%p17 bra 	$L__BB3_20;
	sub.s32 	%r60, %r78, %r41;
	mul.wide.s32 	%rd47, %r60, 8;
	add.s64 	%rd48, %rd2, %rd47;
	ld.global.f64 	%fd100, [%rd48];
	add.f64 	%fd101, %fd100, %fd100;
	mul.f64 	%fd102, %fd141, %fd101;
	mad.lo.s32 	%r61, %r78, %r42, %r1;
	mul.wide.s32 	%rd49, %r61, 8;
	add.s64 	%rd50, %rd1, %rd49;
	ld.global.f64 	%fd103, [%rd50];
	sub.f64 	%fd104, %fd103, %fd102;
	st.global.f64 	[%rd50], %fd104;
	ld.global.f64 	%fd105, [%rd48+8];
	add.f64 	%fd106, %fd105, %fd105;
	mul.f64 	%fd107, %fd141, %fd106;
	mul.wide.s32 	%rd51, %r42, 8;
	add.s64 	%rd52, %rd50, %rd51;
	ld.global.f64 	%fd108, [%rd52];
	sub.f64 	%fd109, %fd108, %fd107;
	st.global.f64 	[%rd52], %fd109;
	ld.global.f64 	%fd110, [%rd48+16];
	add.f64 	%fd111, %fd110, %fd110;
	mul.f64 	%fd112, %fd141, %fd111;
	add.s64 	%rd53, %rd52, %rd51;
	ld.global.f64 	%fd113, [%rd53];
	sub.f64 	%fd114, %fd113, %fd112;
	st.global.f64 	[%rd53], %fd114;
	ld.global.f64 	%fd115, [%rd48+24];
	add.f64 	%fd116, %fd115, %fd115;
	mul.f64 	%fd117, %fd141, %fd116;
	add.s64 	%rd54, %rd53, %rd51;
	ld.global.f64 	%fd118, [%rd54];
	sub.f64 	%fd119, %fd118, %fd117;
	st.global.f64 	[%rd54], %fd119;
	add.s32 	%r78, %r78, 4;
$L__BB3_20:
	setp.eq.s32 	%p18, %r35, 0;
	@%p18 bra 	$L__BB3_25;
	setp.eq.s32 	%p19, %r35, 1;
	@%p19 bra 	$L__BB3_23;
	sub.s32 	%r62, %r78, %r41;
	mul.wide.s32 	%rd55, %r62, 8;
	add.s64 	%rd56, %rd2, %rd55;
	ld.global.f64 	%fd120, [%rd56];
	add.f64 	%fd121, %fd120, %fd120;
	mul.f64 	%fd122, %fd141, %fd121;
	mad.lo.s32 	%r63, %r78, %r42, %r1;
	mul.wide.s32 	%rd57, %r63, 8;
	add.s64 	%rd58, %rd1, %rd57;
	ld.global.f64 	%fd123, [%rd58];
	sub.f64 	%fd124, %fd123, %fd122;
	st.global.f64 	[%rd58], %fd124;
	ld.global.f64 	%fd125, [%rd56+8];
	add.f64 	%fd126, %fd125, %fd125;
	mul.f64 	%fd127, %fd141, %fd126;
	mul.wide.s32 	%rd59, %r42, 8;
	add.s64 	%rd60, %rd58, %rd59;
	ld.global.f64 	%fd128, [%rd60];
	sub.f64 	%fd129, %fd128, %fd127;
	st.global.f64 	[%rd60], %fd129;
	add.s32 	%r78, %r78, 2;
$L__BB3_23:
	and.b32  	%r64, %r13, 1;
	setp.eq.b32 	%p20, %r64, 1;
	not.pred 	%p21, %p20;
	@%p21 bra 	$L__BB3_25;
	sub.s32 	%r65, %r78, %r41;
	mul.wide.s32 	%rd61, %r65, 8;
	add.s64 	%rd62, %rd2, %rd61;
	ld.global.f64 	%fd130, [%rd62];
	add.f64 	%fd131, %fd130, %fd130;
	mul.f64 	%fd132, %fd141, %fd131;
	mad.lo.s32 	%r66, %r78, %r42, %r1;
	mul.wide.s32 	%rd63, %r66, 8;
	add.s64 	%rd64, %rd1, %rd63;
	ld.global.f64 	%fd133, [%rd64];
	sub.f64 	%fd134, %fd133, %fd132;
	st.global.f64 	[%rd64], %fd134;
$L__BB3_25:
	ret;

}
	// .globl	_Z13updateUMatrixPdS_iii
.visible .entry _Z13updateUMatrixPdS_iii(
	.param .u64 .ptr .align 1 _Z13updateUMatrixPdS_iii_param_0,
	.param .u64 .ptr .align 1 _Z13updateUMatrixPdS_iii_param_1,
	.param .u32 _Z13updateUMatrixPdS_iii_param_2,
	.param .u32 _Z13updateUMatrixPdS_iii_param_3,
	.param .u32 _Z13updateUMatrixPdS_iii_param_4
)
{
	.reg .pred 	%p<20>;
	.reg .b32 	%r<81>;
	.reg .b64 	%rd<47>;
	.reg .b64 	%fd<175>;

	ld.param.u64 	%rd8, [_Z13updateUMatrixPdS_iii_param_0];
	ld.param.u64 	%rd9, [_Z13updateUMatrixPdS_iii_param_1];
	ld.param.u32 	%r45, [_Z13updateUMatrixPdS_iii_param_2];
	ld.param.u32 	%r46, [_Z13updateUMatrixPdS_iii_param_3];
	ld.param.u32 	%r47, [_Z13updateUMatrixPdS_iii_param_4];
	cvta.to.global.u64 	%rd1, %rd8;
	cvta.to.global.u64 	%rd2, %rd9;
	mov.u32 	%r48, %ctaid.x;
	mov.u32 	%r49, %ntid.x;
	mov.u32 	%r50, %tid.x;
	mad.lo.s32 	%r1, %r48, %r49, %r50;
	setp.ge.s32 	%p1, %r1, %r45;
	@%p1 bra 	$L__BB4_27;
	setp.ge.s32 	%p2, %r46, %r45;
	mov.f64 	%fd173, 0d0000000000000000;
	@%p2 bra 	$L__BB4_15;
	mul.lo.s32 	%r2, %r47, %r1;
	sub.s32 	%r3, %r45, %r46;
	and.b32  	%r4, %r3, 15;
	sub.s32 	%r51, %r46, %r45;
	setp.gt.u32 	%p3, %r51, -16;
	mov.f64 	%fd172, 0d0000000000000000;
	mov.u32 	%r74, %r46;
	@%p3 bra 	$L__BB4_5;
	and.b32  	%r52, %r3, -16;
	neg.s32 	%r73, %r52;
	add.s64 	%rd3, %rd1, 64;
	add.s32 	%r72, %r46, %r2;
	mul.wide.s32 	%rd10, %r46, 8;
	sub.s64 	%rd11, %rd2, %rd10;
	add.s64 	%rd4, %rd11, 64;
	mov.f64 	%fd172, 0d0000000000000000;
	mov.u32 	%r74, %r46;
$L__BB4_4:
	.pragma "nounroll";
	mul.wide.s32 	%rd12, %r72, 8;
	add.s64 	%rd13, %rd3, %rd12;
	mul.wide.s32 	%rd14, %r74, 8;
	add.s64 	%rd15, %rd4, %rd14;
	ld.global.f64 	%fd20, [%rd13+-64];
	ld.global.f64 	%fd21, [%rd15+-64];
	fma.rn.f64 	%fd22, %fd20, %fd21, %fd172;
	ld.global.f64 	%fd23, [%rd13+-56];
	ld.global.f64 	%fd24, [%rd15+-56];
	fma.rn.f64 	%fd25, %fd23, %fd24, %fd22;
	ld.global.f64 	%fd26, [%rd13+-48];
	ld.global.f64 	%fd27, [%rd15+-48];
	fma.rn.f64 	%fd28, %fd26, %fd27, %fd25;
	ld.global.f64 	%fd29, [%rd13+-40];
	ld.global.f64 	%fd30, [%rd15+-40];
	fma.rn.f64 	%fd31, %fd29, %fd30, %fd28;
	ld.global.f64 	%fd32, [%rd13+-32];
	ld.global.f64 	%fd33, [%rd15+-32];
	fma.rn.f64 	%fd34, %fd32, %fd33, %fd31;
	ld.global.f64 	%fd35, [%rd13+-24];
	ld.global.f64 	%fd36, [%rd15+-24];
	fma.rn.f64 	%fd37, %fd35, %fd36, %fd34;
	ld.global.f64 	%fd38, [%rd13+-16];
	ld.global.f64 	%fd39, [%rd15+-16];
	fma.rn.f64 	%fd40, %fd38, %fd39, %fd37;
	ld.global.f64 	%fd41, [%rd13+-8];
	ld.global.f64 	%fd42, [%rd15+-8];
	fma.rn.f64 	%fd43, %fd41, %fd42, %fd40;
	ld.global.f64 	%fd44, [%rd13];
	ld.global.f64 	%fd45, [%rd15];
	fma.rn.f64 	%fd46, %fd44, %fd45, %fd43;
	ld.global.f64 	%fd47, [%rd13+8];
	ld.global.f64 	%fd48, [%rd15+8];
	fma.rn.f64 	%fd49, %fd47, %fd48, %fd46;
	ld.global.f64 	%fd50, [%rd13+16];
	ld.global.f64 	%fd51, [%rd15+16];
	fma.rn.f64 	%fd52, %fd50, %fd51, %fd49;
	ld.global.f64 	%fd53, [%rd13+24];
	ld.global.f64 	%fd54, [%rd15+24];
	fma.rn.f64 	%fd55, %fd53, %fd54, %fd52;
	ld.global.f64 	%fd56, [%rd13+32];
	ld.global.f64 	%fd57, [%rd15+32];
	fma.rn.f64 	%fd58, %fd56, %fd57, %fd55;
	ld.global.f64 	%fd59, [%rd13+40];
	ld.global.f64 	%fd60, [%rd15+40];
	fma.rn.f64 	%fd61, %fd59, %fd60, %fd58;
	ld.global.f64 	%fd62, [%rd13+48];
	ld.global.f64 	%fd63, [%rd15+48];
	fma.rn.f64 	%fd64, %fd62, %fd63, %fd61;
	ld.global.f64 	%fd65, [%rd13+56];
	ld.global.f64 	%fd66, [%rd15+56];
	fma.rn.f64 	%fd172, %fd65, %fd66, %fd64;
	add.s32 	%r74, %r74, 16;
	add.s32 	%r73, %r73, 16;
	add.s32 	%r72, %r72, 16;
	setp.eq.s32 	%p4, %r73, 0;
	@%p4 bra 	$L__BB4_5;
	bra.uni 	$L__BB4_4;
$L__BB4_5:
	setp.eq.s32 	%p5, %r4, 0;
	@%p5 bra 	$L__BB4_14;
	and.b32  	%r8, %r3, 7;
	setp.lt.u32 	%p6, %r4, 8;
	@%p6 bra 	$L__BB4_8;
	add.s32 	%r53, %r74, %r2;
	mul.wide.s32 	%rd16, %r53, 8;
	add.s64 	%rd17, %rd1, %rd16;
	ld.global.f64 	%fd68, [%rd17];
	sub.s32 	%r54, %r74, %r46;
	mul.wide.s32 	%rd18, %r54, 8;
	add.s64 	%rd19, %rd2, %rd18;
	ld.global.f64 	%fd69, [%rd19];
	fma.rn.f64 	%fd70, %fd68, %fd69, %fd172;
	ld.global.f64 	%fd71, [%rd17+8];
	ld.global.f64 	%fd72, [%rd19+8];
	fma.rn.f64 	%fd73, %fd71, %fd72, %fd70;
	ld.global.f64 	%fd74, [%rd17+16];
	ld.global.f64 	%fd75, [%rd19+16];
	fma.rn.f64 	%fd76, %fd74, %fd75, %fd73;
	ld.global.f64 	%fd77, [%rd17+24];
	ld.global.f64 	%fd78, [%rd19+24];
	fma.rn.f64 	%fd79, %fd77, %fd78, %fd76;
	ld.global.f64 	%fd80, [%rd17+32];
	ld.global.f64 	%fd81, [%rd19+32];
	fma.rn.f64 	%fd82, %fd80, %fd81, %fd79;
	ld.global.f64 	%fd83, [%rd17+40];
	ld.global.f64 	%fd84, [%rd19+40];
	fma.rn.f64 	%fd85, %fd83, %fd84, %fd82;
	ld.global.f64 	%fd86, [%rd17+48];
	ld.global.f64 	%fd87, [%rd19+48];
	fma.rn.f64 	%fd88, %fd86, %fd87, %fd85;
	ld.global.f64 	%fd89, [%rd17+56];
	ld.global.f64 	%fd90, [%rd19+56];
	fma.rn.f64 	%fd172, %fd89, %fd90, %fd88;
	add.s32 	%r74, %r74, 8;
$L__BB4_8:
	setp.eq.s32 	%p7, %r8, 0;
	@%p7 bra 	$L__BB4_14;
	and.b32  	%r11, %r3, 3;
	setp.lt.u32 	%p8, %r8, 4;
	@%p8 bra 	$L__BB4_11;
	add.s32 	%r55, %r74, %r2;
	mul.wide.s32 	%rd20, %r55, 8;
	add.s64 	%rd21, %rd1, %rd20;
	ld.global.f64 	%fd92, [%rd21];
	sub.s32 	%r56, %r74, %r46;
	mul.wide.s32 	%rd22, %r56, 8;
	add.s64 	%rd23, %rd2, %rd22;
	ld.global.f64 	%fd93, [%rd23];
	fma.rn.f64 	%fd94, %fd92, %fd93, %fd172;
	ld.global.f64 	%fd95, [%rd21+8];
	ld.global.f64 	%fd96, [%rd23+8];
	fma.rn.f64 	%fd97, %fd95, %fd96, %fd94;
	ld.global.f64 	%fd98, [%rd21+16];
	ld.global.f64 	%fd99, [%rd23+16];
	fma.rn.f64 	%fd100, %fd98, %fd99, %fd97;
	ld.global.f64 	%fd101, [%rd21+24];
	ld.global.f64 	%fd102, [%rd23+24];
	fma.rn.f64 	%fd172, %fd101, %fd102, %fd100;
	add.s32 	%r74, %r74, 4;
$L__BB4_11:
	setp.eq.s32 	%p9, %r11, 0;
	@%p9 bra 	$L__BB4_14;
	mul.wide.s32 	%rd24, %r46, 8;
	sub.s64 	%rd5, %rd2, %rd24;
	add.s32 	%r70, %r74, %r2;
	neg.s32 	%r69, %r11;
$L__BB4_13:
	.pragma "nounroll";
	mul.wide.s32 	%rd25, %r74, 8;
	add.s64 	%rd26, %rd5, %rd25;
	mul.wide.s32 	%rd27, %r70, 8;
	add.s64 	%rd28, %rd1, %rd27;
	ld.global.f64 	%fd103, [%rd28];
	ld.global.f64 	%fd104, [%rd26];
	fma.rn.f64 	%fd172, %fd103, %fd104, %fd172;
	add.s32 	%r74, %r74, 1;
	add.s32 	%r70, %r70, 1;
	add.s32 	%r69, %r69, 1;
	setp.ne.s32 	%p10, %r69, 0;
	@%p10 bra 	$L__BB4_13;
$L__BB4_14:
	add.f64 	%fd173, %fd172, %fd172;
$L__BB4_15:
	setp.ge.s32 	%p11, %r46, %r45;
	@%p11 bra 	$L__BB4_27;
	mul.lo.s32 	%r22, %r47, %r1;
	sub.s32 	%r23, %r45, %r46;
	and.b32  	%r24, %r23, 7;
	sub.s32 	%r57, %r46, %r45;
	setp.gt.u32 	%p12, %r57, -8;
	mov.u32 	%r78, %r46;
	@%p12 bra 	$L__BB4_19;
	and.b32  	%r58, %r23, -8;
	neg.s32 	%r76, %r58;
	mul.wide.s32 	%rd29, %r46, 8;
	sub.s64 	%rd30, %rd2, %rd29;
	add.s64 	%rd6, %rd30, 32;
	add.s64 	%rd7, %rd1, 32;
	add.s32 	%r75, %r46, %r22;
	mov.u32 	%r78, %r46;
$L__BB4_18:
	.pragma "nounroll";
	mul.wide.s32 	%rd31, %r78, 8;
	add.s64 	%rd32, %rd6, %rd31;
	mul.wide.s32 	%rd33, %r75, 8;
	add.s64 	%rd34, %rd7, %rd33;
	ld.global.f64 	%fd105, [%rd32+-32];
	mul.f64 	%fd106, %fd173, %fd105;
	ld.global.f64 	%fd107, [%rd34+-32];
	sub.f64 	%fd108, %fd107, %fd106;
	st.global.f64 	[%rd34+-32], %fd108;
	ld.global.f64 	%fd109, [%rd32+-24];
	mul.f64 	%fd110, %fd173, %fd109;
	ld.global.f64 	%fd111, [%rd34+-24];
	sub.f64 	%fd112, %fd111, %fd110;
	st.global.f64 	[%rd34+-24], %fd112;
	ld.global.f64 	%fd113, [%rd32+-16];
	mul.f64 	%fd114, %fd173, %fd113;
	ld.global.f64 	%fd115, [%rd34+-16];
	sub.f64 	%fd116, %fd115, %fd114;
	st.global.f64 	[%rd34+-16], %fd116;
	ld.global.f64 	%fd117, [%rd32+-8];
	mul.f64 	%fd118, %fd173, %fd117;
	ld.global.f64 	%fd119, [%rd34+-8];
	sub.f64 	%fd120, %fd119, %fd118;
	st.global.f64 	[%rd34+-8], %fd120;
	ld.global.f64 	%fd121, [%rd32];
	mul.f64 	%fd122, %fd173, %fd121;
	ld.global.f64 	%fd123, [%rd34];
	sub.f64 	%fd124, %fd123, %fd122;
	st.global.f64 	[%rd34], %fd124;
	ld.global.f64 	%fd125, [%rd32+8];
	mul.f64 	%fd126, %fd173, %fd125;
	ld.global.f64 	%fd127, [%rd34+8];
	sub.f64 	%fd128, %fd127, %fd126;
	st.global.f64 	[%rd34+8], %fd128;
	ld.global.f64 	%fd129, [%rd32+16];
	mul.f64 	%fd130, %fd173, %fd129;
	ld.global.f64 	%fd131, [%rd34+16];
	sub.f64 	%fd132, %fd131, %fd130;
	st.global.f64 	[%rd34+16], %fd132;
	ld.global.f64 	%fd133, [%rd32+24];
	mul.f64 	%fd134, %fd173, %fd133;
	ld.global.f64 	%fd135, [%rd34+24];
	sub.f64 	%fd136, %fd135, %fd134;
	st.global.f64 	[%rd34+24], %fd136;
	add.s32 	%r78, %r78, 8;
	add.s32 	%r76, %r76, 8;
	add.s32 	%r75, %r75, 8;
	setp.ne.s32 	%p13, %r76, 0;
	@%p13 bra 	$L__BB4_18;
$L__BB4_19:
	setp.eq.s32 	%p14, %r24, 0;
	@%p14 bra 	$L__BB4_27;
	and.b32  	%r40, %r23, 3;
	setp.lt.u32 	%p15, %r24, 4;
	@%p15 bra 	$L__BB4_22;
	sub.s32 	%r59, %r78, %r46;
	mul.wide.s32 	%rd35, %r59, 8;
	add.s64 	%rd36, %rd2, %rd35;
	ld.global.f64 	%fd137, [%rd36];
	mul.f64 	%fd138, %fd173, %fd137;
	add.s32 	%r60, %r78, %r22;
	mul.wide.s32 	%rd37, %r60, 8;
	add.s64 	%rd38, %rd1, %rd37;
	ld.global.f64 	%fd139, [%rd38];
	sub.f64 	%fd140, %fd139, %fd138;
	st.global.f64 	[%rd38], %fd140;
	ld.global.f64 	%fd141, [%rd36+8];
	mul.f64 	%fd142, %fd173, %fd141;
	ld.global.f64 	%fd143, [%rd38+8];
	sub.f64 	%fd144, %fd143, %fd142;
	st.global.f64 	[%rd38+8], %fd144;
	ld.global.f64 	%fd145, [%rd36+16];
	mul.f64 	%fd146, %fd173, %fd145;
	ld.global.f64 	%fd147, [%rd38+16];
	sub.f64 	%fd148, %fd147, %fd146;
	st.global.f64 	[%rd38+16], %fd148;
	ld.global.f64 	%fd149, [%rd36+24];
	mul.f64 	%fd150, %fd173, %fd149;
	ld.global.f64 	%fd151, [%rd38+24];
	sub.f64 	%fd152, %fd151, %fd150;
	st.global.f64 	[%rd38+24], %fd152;
	add.s32 	%r78, %r78, 4;
$L__BB4_22:
	setp.eq.s32 	%p16, %r40, 0;
	@%p16 bra 	$L__BB4_27;
	setp.eq.s32 	%p17, %r40, 1;
	@%p17 bra 	$L__BB4_25;
	sub.s32 	%r61, %r78, %r46;
	mul.wide.s32 	%rd39, %r61, 8;
	add.s64 	%rd40, %rd2, %rd39;
	ld.global.f64 	%fd153, [%rd40];
	mul.f64 	%fd154, %fd173, %fd153;
	add.s32 	%r62, %r78, %r22;
	mul.wide.s32 	%rd41, %r62, 8;
	add.s64 	%rd42, %rd1, %rd41;
	ld.global.f64 	%fd155, [%rd42];
	sub.f64 	%fd156, %fd155, %fd154;
	st.global.f64 	[%rd42], %fd156;
	ld.global.f64 	%fd157, [%rd40+8];
	mul.f64 	%fd158, %fd173, %fd157;
	ld.global.f64 	%fd159, [%rd42+8];
	sub.f64 	%fd160, %fd159, %fd158;
	st.global.f64 	[%rd42+8], %fd160;
	add.s32 	%r78, %r78, 2;
$L__BB4_25:
	and.b32  	%r63, %r23, 1;
	setp.eq.b32 	%p18, %r63, 1;
	not.pred 	%p19, %p18;
	@%p19 bra 	$L__BB4_27;
	sub.s32 	%r64, %r78, %r46;
	mul.wide.s32 	%rd43, %r64, 8;
	add.s64 	%rd44, %rd2, %rd43;
	ld.global.f64 	%fd161, [%rd44];
	mul.f64 	%fd162, %fd173, %fd161;
	add.s32 	%r65, %r78, %r22;
	mul.wide.s32 	%rd45, %r65, 8;
	add.s64 	%rd46, %rd1, %rd45;
	ld.global.f64 	%fd163, [%rd46];
	sub.f64 	%fd164, %fd163, %fd162;
	st.global.f64 	[%rd46], %fd164;
$L__BB4_27:
	ret;

}
	// .globl	_Z22applyHouseholderToRowsPdS_iiii
.visible .entry _Z22applyHouseholderToRowsPdS_iiii(
	.param .u64 .ptr .align 1 _Z22applyHouseholderToRowsPdS_iiii_param_0,
	.param .u64 .ptr .align 1 _Z22applyHouseholderToRowsPdS_iiii_param_1,
	.param .u32 _Z22applyHouseholderToRowsPdS_iiii_param_2,
	.param .u32 _Z22applyHouseholderToRowsPdS_iiii_param_3,
	.param .u32 _Z22applyHouseholderToRowsPdS_iiii_param_4,
	.param .u32 _Z22applyHouseholderToRowsPdS_iiii_param_5
)
{
	.reg .pred 	%p<20>;
	.reg .b32 	%r<124>;
	.reg .b64 	%rd<45>;
	.reg .b64 	%fd<175>;

	ld.param.u64 	%rd3, [_Z22applyHouseholderToRowsPdS_iiii_param_0];
	ld.param.u64 	%rd4, [_Z22applyHouseholderToRowsPdS_iiii_param_1];
	ld.param.u32 	%r66, [_Z22applyHouseholderToRowsPdS_iiii_param_2];
	ld.param.u32 	%r63, [_Z22applyHouseholderToRowsPdS_iiii_param_3];
	ld.param.u32 	%r64, [_Z22applyHouseholderToRowsPdS_iiii_param_4];
	ld.param.u32 	%r65, [_Z22applyHouseholderToRowsPdS_iiii_param_5];
	cvta.to.global.u64 	%rd1, %rd3;
	cvta.to.global.u64 	%rd2, %rd4;
	mov.u32 	%r67, %ctaid.x;
	mov.u32 	%r68, %ntid.x;
	mov.u32 	%r69, %tid.x;
	mad.lo.s32 	%r1, %r67, %r68, %r69;
	setp.ge.s32 	%p1, %r1, %r66;
	@%p1 bra 	$L__BB5_29;
	add.s32 	%r118, %r64, 1;
	setp.ge.s32 	%p2, %r118, %r63;
	mov.f64 	%fd173, 0d0000000000000000;
	@%p2 bra 	$L__BB5_16;
	mul.lo.s32 	%r3, %r65, %r1;
	not.b32 	%r70, %r64;
	add.s32 	%r4, %r63, %r70;
	sub.s32 	%r71, %r63, %r64;
	add.s32 	%r72, %r71, -2;
	and.b32  	%r5, %r4, 15;
	setp.lt.u32 	%p3, %r72, 15;
	mov.f64 	%fd172, 0d0000000000000000;
	mov.u32 	%r102, %r118;
	mov.u32 	%r103, %r64;
	@%p3 bra 	$L__BB5_6;
	and.b32  	%r74, %r4, -16;
	neg.s32 	%r112, %r74;
	add.s32 	%r110, %r64, %r3;
	mov.f64 	%fd172, 0d0000000000000000;
	mov.b32 	%r111, 1;
	mov.u32 	%r103, %r64;
$L__BB5_4:
	.pragma "nounroll";
	add.s32 	%r75, %r110, 1;
	mul.wide.s32 	%rd5, %r75, 8;
	add.s64 	%rd6, %rd1, %rd5;
	ld.global.f64 	%fd20, [%rd6];
	add.s32 	%r76, %r111, -1;
	mul.wide.s32 	%rd7, %r76, 8;
	add.s64 	%rd8, %rd2, %rd7;
	ld.global.f64 	%fd21, [%rd8];
	fma.rn.f64 	%fd22, %fd20, %fd21, %fd172;
	ld.global.f64 	%fd23, [%rd6+8];
	ld.global.f64 	%fd24, [%rd8+8];
	fma.rn.f64 	%fd25, %fd23, %fd24, %fd22;
	ld.global.f64 	%fd26, [%rd6+16];
	ld.global.f64 	%fd27, [%rd8+16];
	fma.rn.f64 	%fd28, %fd26, %fd27, %fd25;
	ld.global.f64 	%fd29, [%rd6+24];
	ld.global.f64 	%fd30, [%rd8+24];
	fma.rn.f64 	%fd31, %fd29, %fd30, %fd28;
	ld.global.f64 	%fd32, [%rd6+32];
	ld.global.f64 	%fd33, [%rd8+32];
	fma.rn.f64 	%fd34, %fd32, %fd33, %fd31;
	ld.global.f64 	%fd35, [%rd6+40];
	ld.global.f64 	%fd36, [%rd8+40];
	fma.rn.f64 	%fd37, %fd35, %fd36, %fd34;
	ld.global.f64 	%fd38, [%rd6+48];
	ld.global.f64 	%fd39, [%rd8+48];
	fma.rn.f64 	%fd40, %fd38, %fd39, %fd37;
	ld.global.f64 	%fd41, [%rd6+56];
	ld.global.f64 	%fd42, [%rd8+56];
	fma.rn.f64 	%fd43, %fd41, %fd42, %fd40;
	ld.global.f64 	%fd44, [%rd6+64];
	ld.global.f64 	%fd45, [%rd8+64];
	fma.rn.f64 	%fd46, %fd44, %fd45, %fd43;
	ld.global.f64 	%fd47, [%rd6+72];
	ld.global.f64 	%fd48, [%rd8+72];
	fma.rn.f64 	%fd49, %fd47, %fd48, %fd46;
	ld.global.f64 	%fd50, [%rd6+80];
	ld.global.f64 	%fd51, [%rd8+80];
	fma.rn.f64 	%fd52, %fd50, %fd51, %fd49;
	ld.global.f64 	%fd53, [%rd6+88];
	ld.global.f64 	%fd54, [%rd8+88];
	fma.rn.f64 	%fd55, %fd53, %fd54, %fd52;
	ld.global.f64 	%fd56, [%rd6+96];
	ld.global.f64 	%fd57, [%rd8+96];
	fma.rn.f64 	%fd58, %fd56, %fd57, %fd55;
	ld.global.f64 	%fd59, [%rd6+104];
	ld.global.f64 	%fd60, [%rd8+104];
	fma.rn.f64 	%fd61, %fd59, %fd60, %fd58;
	ld.global.f64 	%fd62, [%rd6+112];
	ld.global.f64 	%fd63, [%rd8+112];
	fma.rn.f64 	%fd64, %fd62, %fd63, %fd61;
	ld.global.f64 	%fd65, [%rd6+120];
	ld.global.f64 	%fd66, [%rd8+120];
	fma.rn.f64 	%fd172, %fd65, %fd66, %fd64;
	add.s32 	%r103, %r103, 16;
	add.s32 	%r112, %r112, 16;
	add.s32 	%r111, %r111, 16;
	add.s32 	%r110, %r110, 16;
	setp.eq.s32 	%p4, %r112, 0;
	@%p4 bra 	$L__BB5_5;
	bra.uni 	$L__BB5_4;
$L__BB5_5:
	add.s32 	%r102, %r103, 1;
$L__BB5_6:
	setp.eq.s32 	%p5, %r5, 0;
	@%p5 bra 	$L__BB5_15;
	and.b32  	%r11, %r4, 7;
	setp.lt.u32 	%p6, %r5, 8;
	@%p6 bra 	$L__BB5_9;
	add.s32 	%r77, %r102, %r3;
	mul.wide.s32 	%rd9, %r77, 8;
	add.s64 	%rd10, %rd1, %rd9;
	ld.global.f64 	%fd68, [%rd10];
	sub.s32 	%r78, %r103, %r64;
	mul.wide.s32 	%rd11, %r78, 8;
	add.s64 	%rd12, %rd2, %rd11;
	ld.global.f64 	%fd69, [%rd12];
	fma.rn.f64 	%fd70, %fd68, %fd69, %fd172;
	ld.global.f64 	%fd71, [%rd10+8];
	sub.s32 	%r79, %r102, %r64;
	mul.wide.s32 	%rd13, %r79, 8;
	add.s64 	%rd14, %rd2, %rd13;
	ld.global.f64 	%fd72, [%rd14];
	fma.rn.f64 	%fd73, %fd71, %fd72, %fd70;
	ld.global.f64 	%fd74, [%rd10+16];
	ld.global.f64 	%fd75, [%rd14+8];
	fma.rn.f64 	%fd76, %fd74, %fd75, %fd73;
	ld.global.f64 	%fd77, [%rd10+24];
	ld.global.f64 	%fd78, [%rd14+16];
	fma.rn.f64 	%fd79, %fd77, %fd78, %fd76;
	ld.global.f64 	%fd80, [%rd10+32];
	ld.global.f64 	%fd81, [%rd14+24];
	fma.rn.f64 	%fd82, %fd80, %fd81, %fd79;
	ld.global.f64 	%fd83, [%rd10+40];
	ld.global.f64 	%fd84, [%rd14+32];
	fma.rn.f64 	%fd85, %fd83, %fd84, %fd82;
	ld.global.f64 	%fd86, [%rd10+48];
	ld.global.f64 	%fd87, [%rd14+40];
	fma.rn.f64 	%fd88, %fd86, %fd87, %fd85;
	add.s32 	%r103, %r102, 7;
	ld.global.f64 	%fd89, [%rd10+56];
	ld.global.f64 	%fd90, [%rd14+48];
	fma.rn.f64 	%fd172, %fd89, %fd90, %fd88;
	add.s32 	%r102, %r102, 8;
$L__BB5_9:
	setp.eq.s32 	%p7, %r11, 0;
	@%p7 bra 	$L__BB5_15;
	and.b32  	%r16, %r4, 3;
	setp.lt.u32 	%p8, %r11, 4;
	@%p8 bra 	$L__BB5_12;
	add.s32 	%r80, %r102, %r3;
	mul.wide.s32 	%rd15, %r80, 8;
	add.s64 	%rd16, %rd1, %rd15;
	ld.global.f64 	%fd92, [%rd16];
	sub.s32 	%r81, %r103, %r64;
	mul.wide.s32 	%rd17, %r81, 8;
	add.s64 	%rd18, %rd2, %rd17;
	ld.global.f64 	%fd93, [%rd18];
	fma.rn.f64 	%fd94, %fd92, %fd93, %fd172;
	ld.global.f64 	%fd95, [%rd16+8];
	sub.s32 	%r82, %r102, %r64;
	mul.wide.s32 	%rd19, %r82, 8;
	add.s64 	%rd20, %rd2, %rd19;
	ld.global.f64 	%fd96, [%rd20];
	fma.rn.f64 	%fd97, %fd95, %fd96, %fd94;
	ld.global.f64 	%fd98, [%rd16+16];
	ld.global.f64 	%fd99, [%rd20+8];
	fma.rn.f64 	%fd100, %fd98, %fd99, %fd97;
	add.s32 	%r103, %r102, 3;
	ld.global.f64 	%fd101, [%rd16+24];
	ld.global.f64 	%fd102, [%rd20+16];
	fma.rn.f64 	%fd172, %fd101, %fd102, %fd100;
	add.s32 	%r102, %r102, 4;
$L__BB5_12:
	setp.eq.s32 	%p9, %r16, 0;
	@%p9 bra 	$L__BB5_15;
	add.s32 	%r107, %r102, %r3;
	neg.s32 	%r106, %r16;
$L__BB5_14:
	.pragma "nounroll";
	mov.u32 	%r25, %r102;
	mul.wide.s32 	%rd21, %r107, 8;
	add.s64 	%rd22, %rd1, %rd21;
	ld.global.f64 	%fd103, [%rd22];
	sub.s32 	%r83, %r103, %r64;
	mul.wide.s32 	%rd23, %r83, 8;
	add.s64 	%rd24, %rd2, %rd23;
	ld.global.f64 	%fd104, [%rd24];
	fma.rn.f64 	%fd172, %fd103, %fd104, %fd172;
	add.s32 	%r102, %r25, 1;
	add.s32 	%r107, %r107, 1;
	add.s32 	%r106, %r106, 1;
	setp.ne.s32 	%p10, %r106, 0;
	mov.u32 	%r103, %r25;
	@%p10 bra 	$L__BB5_14;
$L__BB5_15:
	add.f64 	%fd173, %fd172, %fd172;
$L__BB5_16:
	setp.ge.s32 	%p11, %r118, %r63;
	@%p11 bra 	$L__BB5_29;
	mul.lo.s32 	%r30, %r65, %r1;
	not.b32 	%r84, %r64;
	add.s32 	%r31, %r63, %r84;
	sub.s32 	%r85, %r63, %r64;
	add.s32 	%r86, %r85, -2;
	and.b32  	%r32, %r31, 7;
	setp.lt.u32 	%p12, %r86, 7;
	mov.u32 	%r121, %r64;
	@%p12 bra 	$L__BB5_21;
	and.b32  	%r88, %r31, -8;
	neg.s32 	%r116, %r88;
	add.s32 	%r114, %r64, %r30;
	mov.b32 	%r115, 1;
	mov.u32 	%r121, %r64;
$L__BB5_19:
	.pragma "nounroll";
	add.s32 	%r89, %r115, -1;
	mul.wide.s32 	%rd25, %r89, 8;
	add.s64 	%rd26, %rd2, %rd25;
	ld.global.f64 	%fd105, [%rd26];
	mul.f64 	%fd106, %fd173, %fd105;
	add.s32 	%r90, %r114, 1;
	mul.wide.s32 	%rd27, %r90, 8;
	add.s64 	%rd28, %rd1, %rd27;
	ld.global.f64 	%fd107, [%rd28];
	sub.f64 	%fd108, %fd107, %fd106;
	st.global.f64 	[%rd28], %fd108;
	ld.global.f64 	%fd109, [%rd26+8];
	mul.f64 	%fd110, %fd173, %fd109;
	ld.global.f64 	%fd111, [%rd28+8];
	sub.f64 	%fd112, %fd111, %fd110;
	st.global.f64 	[%rd28+8], %fd112;
	ld.global.f64 	%fd113, [%rd26+16];
	mul.f64 	%fd114, %fd173, %fd113;
	ld.global.f64 	%fd115, [%rd28+16];
	sub.f64 	%fd116, %fd115, %fd114;
	st.global.f64 	[%rd28+16], %fd116;
	ld.global.f64 	%fd117, [%rd26+24];
	mul.f64 	%fd118, %fd173, %fd117;
	ld.global.f64 	%fd119, [%rd28+24];
	sub.f64 	%fd120, %fd119, %fd118;
	st.global.f64 	[%rd28+24], %fd120;
	ld.global.f64 	%fd121, [%rd26+32];
	mul.f64 	%fd122, %fd173, %fd121;
	ld.global.f64 	%fd123, [%rd28+32];
	sub.f64 	%fd124, %fd123, %fd122;
	st.global.f64 	[%rd28+32], %fd124;
	ld.global.f64 	%fd125, [%rd26+40];
	mul.f64 	%fd126, %fd173, %fd125;
	ld.global.f64 	%fd127, [%rd28+40];
	sub.f64 	%fd128, %fd127, %fd126;
	st.global.f64 	[%rd28+40], %fd128;
	ld.global.f64 	%fd129, [%rd26+48];
	mul.f64 	%fd130, %fd173, %fd129;
	ld.global.f64 	%fd131, [%rd28+48];
	sub.f64 	%fd132, %fd131, %fd130;
	st.global.f64 	[%rd28+48], %fd132;
	ld.global.f64 	%fd133, [%rd26+56];
	mul.f64 	%fd134, %fd173, %fd133;
	ld.global.f64 	%fd135, [%rd28+56];
	sub.f64 	%fd136, %fd135, %fd134;
	st.global.f64 	[%rd28+56], %fd136;
	add.s32 	%r121, %r121, 8;
	add.s32 	%r116, %r116, 8;
	add.s32 	%r115, %r115, 8;
	add.s32 	%r114, %r114, 8;
	setp.ne.s32 	%p13, %r116, 0;
	@%p13 bra 	$L__BB5_19;
	add.s32 	%r118, %r121, 1;
$L__BB5_21:
	setp.eq.s32 	%p14, %r32, 0;
	@%p14 bra 	$L__BB5_29;
	and.b32  	%r54, %r31, 3;
	setp.lt.u32 	%p15, %r32, 4;
	@%p15 bra 	$L__BB5_24;
	sub.s32 	%r91, %r121, %r64;
	mul.wide.s32 	%rd29, %r91, 8;
	add.s64 	%rd30, %rd2, %rd29;
	ld.global.f64 	%fd137, [%rd30];
	mul.f64 	%fd138, %fd173, %fd137;
	add.s32 	%r92, %r118, %r30;
	mul.wide.s32 	%rd31, %r92, 8;
	add.s64 	%rd32, %rd1, %rd31;
	ld.global.f64 	%fd139, [%rd32];
	sub.f64 	%fd140, %fd139, %fd138;
	st.global.f64 	[%rd32], %fd140;
	sub.s32 	%r93, %r118, %r64;
	mul.wide.s32 	%rd33, %r93, 8;
	add.s64 	%rd34, %rd2, %rd33;
	ld.global.f64 	%fd141, [%rd34];
	mul.f64 	%fd142, %fd173, %fd141;
	ld.global.f64 	%fd143, [%rd32+8];
	sub.f64 	%fd144, %fd143, %fd142;
	st.global.f64 	[%rd32+8], %fd144;
	ld.global.f64 	%fd145, [%rd34+8];
	mul.f64 	%fd146, %fd173, %fd145;
	ld.global.f64 	%fd147, [%rd32+16];
	sub.f64 	%fd148, %fd147, %fd146;
	st.global.f64 	[%rd32+16], %fd148;
	add.s32 	%r121, %r118, 3;
	ld.global.f64 	%fd149, [%rd34+16];
	mul.f64 	%fd150, %fd173, %fd149;
	ld.global.f64 	%fd151, [%rd32+24];
	sub.f64 	%fd152, %fd151, %fd150;
	st.global.f64 	[%rd32+24], %fd152;
	add.s32 	%r118, %r118, 4;
$L__BB5_24:
	setp.eq.s32 	%p16, %r54, 0;
	@%p16 bra 	$L__BB5_29;
	setp.eq.s32 	%p17, %r54, 1;
	@%p17 bra 	$L__BB5_27;
	sub.s32 	%r94, %r121, %r64;
	mul.wide.s32 	%rd35, %r94, 8;
	add.s64 	%rd36, %rd2, %rd35;
	ld.global.f64 	%fd153, [%rd36];
	mul.f64 	%fd154, %fd173, %fd153;
	add.s32 	%r95, %r118, %r30;
	mul.wide.s32 	%rd37, %r95, 8;
	add.s64 	%rd38, %rd1, %rd37;
	ld.global.f64 	%fd155, [%rd38];
	sub.f64 	%fd156, %fd155, %fd154;
	st.global.f64 	[%rd38], %fd156;
	add.s32 	%r121, %r118, 1;
	sub.s32 	%r96, %r118, %r64;
	mul.wide.s32 	%rd39, %r96, 8;
	add.s64 	%rd40, %rd2, %rd39;
	ld.global.f64 	%fd157, [%rd40];
	mul.f64 	%fd158, %fd173, %fd157;
	ld.global.f64 	%fd159, [%rd38+8];
	sub.f64 	%fd160, %fd159, %fd158;
	st.global.f64 	[%rd38+8], %fd160;
	add.s32 	%r118, %r118, 2;
$L__BB5_27:
	and.b32  	%r97, %r31, 1;
	setp.eq.b32 	%p18, %r97, 1;
	not.pred 	%p19, %p18;
	@%p19 bra 	$L__BB5_29;
	sub.s32 	%r98, %r121, %r64;
	mul.wide.s32 	%rd41, %r98, 8;
	add.s64 	%rd42, %rd2, %rd41;
	ld.global.f64 	%fd161, [%rd42];
	mul.f64 	%fd162, %fd173, %fd161;
	add.s32 	%r99, %r118, %r30;
	mul.wide.s32 	%rd43, %r99, 8;
	add.s64 	%rd44, %rd1, %rd43;
	ld.global.f64 	%fd163, [%rd44];
	sub.f64 	%fd164, %fd163, %fd162;
	st.global.f64 	[%rd44], %fd164;
$L__BB5_29:
	ret;

}
	// .globl	_Z13updateVMatrixPdS_iii
.visible .entry _Z13updateVMatrixPdS_iii(
	.param .u64 .ptr .align 1 _Z13updateVMatrixPdS_iii_param_0,
	.param .u64 .ptr .align 1 _Z13updateVMatrixPdS_iii_param_1,
	.param .u32 _Z13updateVMatrixPdS_iii_param_2,
	.param .u32 _Z13updateVMatrixPdS_iii_param_3,
	.param .u32 _Z13updateVMatrixPdS_iii_param_4
)
{
	.reg .pred 	%p<20>;
	.reg .b32 	%r<123>;
	.reg .b64 	%rd<45>;
	.reg .b64 	%fd<175>;

	ld.param.u64 	%rd3, [_Z13updateVMatrixPdS_iii_param_0];
	ld.param.u64 	%rd4, [_Z13updateVMatrixPdS_iii_param_1];
	ld.param.u32 	%r63, [_Z13updateVMatrixPdS_iii_param_2];
	ld.param.u32 	%r64, [_Z13updateVMatrixPdS_iii_param_3];
	ld.param.u32 	%r65, [_Z13updateVMatrixPdS_iii_param_4];
	cvta.to.global.u64 	%rd1, %rd3;
	cvta.to.global.u64 	%rd2, %rd4;
	mov.u32 	%r66, %ctaid.x;
	mov.u32 	%r67, %ntid.x;
	mov.u32 	%r68, %tid.x;
	mad.lo.s32 	%r1, %r66, %r67, %r68;
	setp.ge.s32 	%p1, %r1, %r63;
	@%p1 bra 	$L__BB6_29;
	add.s32 	%r117, %r64, 1;
	setp.ge.s32 	%p2, %r117, %r63;
	mov.f64 	%fd173, 0d0000000000000000;
	@%p2 bra 	$L__BB6_16;
	mul.lo.s32 	%r3, %r65, %r1;
	not.b32 	%r69, %r64;
	add.s32 	%r4, %r63, %r69;
	sub.s32 	%r70, %r63, %r64;
	add.s32 	%r71, %r70, -2;
	and.b32  	%r5, %r4, 15;
	setp.lt.u32 	%p3, %r71, 15;
	mov.f64 	%fd172, 0d0000000000000000;
	mov.u32 	%r101, %r117;
	mov.u32 	%r102, %r64;
	@%p3 bra 	$L__BB6_6;
	and.b32  	%r73, %r4, -16;
	neg.s32 	%r111, %r73;
	add.s32 	%r109, %r64, %r3;
	mov.f64 	%fd172, 0d0000000000000000;
	mov.b32 	%r110, 1;
	mov.u32 	%r102, %r64;
$L__BB6_4:
	.pragma "nounroll";
	add.s32 	%r74, %r109, 1;
	mul.wide.s32 	%rd5, %r74, 8;
	add.s64 	%rd6, %rd1, %rd5;
	ld.global.f64 	%fd20, [%rd6];
	add.s32 	%r75, %r110, -1;
	mul.wide.s32 	%rd7, %r75, 8;
	add.s64 	%rd8, %rd2, %rd7;
	ld.global.f64 	%fd21, [%rd8];
	fma.rn.f64 	%fd22, %fd20, %fd21, %fd172;
	ld.global.f64 	%fd23, [%rd6+8];
	ld.global.f64 	%fd24, [%rd8+8];
	fma.rn.f64 	%fd25, %fd23, %fd24, %fd22;
	ld.global.f64 	%fd26, [%rd6+16];
	ld.global.f64 	%fd27, [%rd8+16];
	fma.rn.f64 	%fd28, %fd26, %fd27, %fd25;
	ld.global.f64 	%fd29, [%rd6+24];
	ld.global.f64 	%fd30, [%rd8+24];
	fma.rn.f64 	%fd31, %fd29, %fd30, %fd28;
	ld.global.f64 	%fd32, [%rd6+32];
	ld.global.f64 	%fd33, [%rd8+32];
	fma.rn.f64 	%fd34, %fd32, %fd33, %fd31;
	ld.global.f64 	%fd35, [%rd6+40];
	ld.global.f64 	%fd36, [%rd8+40];
	fma.rn.f64 	%fd37, %fd35, %fd36, %fd34;
	ld.global.f64 	%fd38, [%rd6+48];
	ld.global.f64 	%fd39, [%rd8+48];
	fma.rn.f64 	%fd40, %fd38, %fd39, %fd37;
	ld.global.f64 	%fd41, [%rd6+56];
	ld.global.f64 	%fd42, [%rd8+56];
	fma.rn.f64 	%fd43, %fd41, %fd42, %fd40;
	ld.global.f64 	%fd44, [%rd6+64];
	ld.global.f64 	%fd45, [%rd8+64];
	fma.rn.f64 	%fd46, %fd44, %fd45, %fd43;
	ld.global.f64 	%fd47, [%rd6+72];
	ld.global.f64 	%fd48, [%rd8+72];
	fma.rn.f64 	%fd49, %fd47, %fd48, %fd46;
	ld.global.f64 	%fd50, [%rd6+80];
	ld.global.f64 	%fd51, [%rd8+80];
	fma.rn.f64 	%fd52, %fd50, %fd51, %fd49;
	ld.global.f64 	%fd53, [%rd6+88];
	ld.global.f64 	%fd54, [%rd8+88];
	fma.rn.f64 	%fd55, %fd53, %fd54, %fd52;
	ld.global.f64 	%fd56, [%rd6+96];
	ld.global.f64 	%fd57, [%rd8+96];
	fma.rn.f64 	%fd58, %fd56, %fd57, %fd55;
	ld.global.f64 	%fd59, [%rd6+104];
	ld.global.f64 	%fd60, [%rd8+104];
	fma.rn.f64 	%fd61, %fd59, %fd60, %fd58;
	ld.global.f64 	%fd62, [%rd6+112];
	ld.global.f64 	%fd63, [%rd8+112];
	fma.rn.f64 	%fd64, %fd62, %fd63, %fd61;
	ld.global.f64 	%fd65, [%rd6+120];
	ld.global.f64 	%fd66, [%rd8+120];
	fma.rn.f64 	%fd172, %fd65, %fd66, %fd64;
	add.s32 	%r102, %r102, 16;
	add.s32 	%r111, %r111, 16;
	add.s32 	%r110, %r110, 16;
	add.s32 	%r109, %r109, 16;
	setp.eq.s32 	%p4, %r111, 0;
	@%p4 bra 	$L__BB6_5;
	bra.uni 	$L__BB6_4;
$L__BB6_5:
	add.s32 	%r101, %r102, 1;
$L__BB6_6:
	setp.eq.s32 	%p5, %r5, 0;
	@%p5 bra 	$L__BB6_15;
	and.b32  	%r11, %r4, 7;
	setp.lt.u32 	%p6, %r5, 8;
	@%p6 bra 	$L__BB6_9;
	add.s32 	%r76, %r101, %r3;
	mul.wide.s32 	%rd9, %r76, 8;
	add.s64 	%rd10, %rd1, %rd9;
	ld.global.f64 	%fd68, [%rd10];
	sub.s32 	%r77, %r102, %r64;
	mul.wide.s32 	%rd11, %r77, 8;
	add.s64 	%rd12, %rd2, %rd11;
	ld.global.f64 	%fd69, [%rd12];
	fma.rn.f64 	%fd70, %fd68, %fd69, %fd172;
	ld.global.f64 	%fd71, [%rd10+8];
	sub.s32 	%r78, %r101, %r64;
	mul.wide.s32 	%rd13, %r78, 8;
	add.s64 	%rd14, %rd2, %rd13;
	ld.global.f64 	%fd72, [%rd14];
	fma.rn.f64 	%fd73, %fd71, %fd72, %fd70;
	ld.global.f64 	%fd74, [%rd10+16];
	ld.global.f64 	%fd75, [%rd14+8];
	fma.rn.f64 	%fd76, %fd74, %fd75, %fd73;
	ld.global.f64 	%fd77, [%rd10+24];
	ld.global.f64 	%fd78, [%rd14+16];
	fma.rn.f64 	%fd79, %fd77, %fd78, %fd76;
	ld.global.f64 	%fd80, [%rd10+32];
	ld.global.f64 	%fd81, [%rd14+24];
	fma.rn.f64 	%fd82, %fd80, %fd81, %fd79;
	ld.global.f64 	%fd83, [%rd10+40];
	ld.global.f64 	%fd84, [%rd14+32];
	fma.rn.f64 	%fd85, %fd83, %fd84, %fd82;
	ld.global.f64 	%fd86, [%rd10+48];
	ld.global.f64 	%fd87, [%rd14+40];
	fma.rn.f64 	%fd88, %fd86, %fd87, %fd85;
	add.s32 	%r102, %r101, 7;
	ld.global.f64 	%fd89, [%rd10+56];
	ld.global.f64 	%fd90, [%rd14+48];
	fma.rn.f64 	%fd172, %fd89, %fd90, %fd88;
	add.s32 	%r101, %r101, 8;
$L__BB6_9:
	setp.eq.s32 	%p7, %r11, 0;
	@%p7 bra 	$L__BB6_15;
	and.b32  	%r16, %r4, 3;
	setp.lt.u32 	%p8, %r11, 4;
	@%p8 bra 	$L__BB6_12;
	add.s32 	%r79, %r101, %r3;
	mul.wide.s32 	%rd15, %r79, 8;
	add.s64 	%rd16, %rd1, %rd15;
	ld.global.f64 	%fd92, [%rd16];
	sub.s32 	%r80, %r102, %r64;
	mul.wide.s32 	%rd17, %r80, 8;
	add.s64 	%rd18, %rd2, %rd17;
	ld.global.f64 	%fd93, [%rd18];
	fma.rn.f64 	%fd94, %fd92, %fd93, %fd172;
	ld.global.f64 	%fd95, [%rd16+8];
	sub.s32 	%r81, %r101, %r64;
	mul.wide.s32 	%rd19, %r81, 8;
	add.s64 	%rd20, %rd2, %rd19;
	ld.global.f64 	%fd96, [%rd20];
	fma.rn.f64 	%fd97, %fd95, %fd96, %fd94;
	ld.global.f64 	%fd98, [%rd16+16];
	ld.global.f64 	%fd99, [%rd20+8];
	fma.rn.f64 	%fd100, %fd98, %fd99, %fd97;
	add.s32 	%r102, %r101, 3;
	ld.global.f64 	%fd101, [%rd16+24];
	ld.global.f64 	%fd102, [%rd20+16];
	fma.rn.f64 	%fd172, %fd101, %fd102, %fd100;
	add.s32 	%r101, %r101, 4;
$L__BB6_12:
	setp.eq.s32 	%p9, %r16, 0;
	@%p9 bra 	$L__BB6_15;
	add.s32 	%r106, %r101, %r3;
	neg.s32 	%r105, %r16;
$L__BB6_14:
	.pragma "nounroll";
	mov.u32 	%r25, %r101;
	mul.wide.s32 	%rd21, %r106, 8;
	add.s64 	%rd22, %rd1, %rd21;
	ld.global.f64 	%fd103, [%rd22];
	sub.s32 	%r82, %r102, %r64;
	mul.wide.s32 	%rd23, %r82, 8;
	add.s64 	%rd24, %rd2, %rd23;
	ld.global.f64 	%fd104, [%rd24];
	fma.rn.f64 	%fd172, %fd103, %fd104, %fd172;
	add.s32 	%r101, %r25, 1;
	add.s32 	%r106, %r106, 1;
	add.s32 	%r105, %r105, 1;
	setp.ne.s32 	%p10, %r105, 0;
	mov.u32 	%r102, %r25;
	@%p10 bra 	$L__BB6_14;
$L__BB6_15:
	add.f64 	%fd173, %fd172, %fd172;
$L__BB6_16:
	setp.ge.s32 	%p11, %r117, %r63;
	@%p11 bra 	$L__BB6_29;
	mul.lo.s32 	%r30, %r65, %r1;
	not.b32 	%r83, %r64;
	add.s32 	%r31, %r63, %r83;
	sub.s32 	%r84, %r63, %r64;
	add.s32 	%r85, %r84, -2;
	and.b32  	%r32, %r31, 7;
	setp.lt.u32 	%p12, %r85, 7;
	mov.u32 	%r120, %r64;
	@%p12 bra 	$L__BB6_21;
	and.b32  	%r87, %r31, -8;
	neg.s32 	%r115, %r87;
	add.s32 	%r113, %r64, %r30;
	mov.b32 	%r114, 1;
	mov.u32 	%r120, %r64;
$L__BB6_19:
	.pragma "nounroll";
	add.s32 	%r88, %r114, -1;
	mul.wide.s32 	%rd25, %r88, 8;
	add.s64 	%rd26, %rd2, %rd25;
	ld.global.f64 	%fd105, [%rd26];
	mul.f64 	%fd106, %fd173, %fd105;
	add.s32 	%r89, %r113, 1;
	mul.wide.s32 	%rd27, %r89, 8;
	add.s64 	%rd28, %rd1, %rd27;
	ld.global.f64 	%fd107, [%rd28];
	sub.f64 	%fd108, %fd107, %fd106;
	st.global.f64 	[%rd28], %fd108;
	ld.global.f64 	%fd109, [%rd26+8];
	mul.f64 	%fd110, %fd173, %fd109;
	ld.global.f64 	%fd111, [%rd28+8];
	sub.f64 	%fd112, %fd111, %fd110;
	st.global.f64 	[%rd28+8], %fd112;
	ld.global.f64 	%fd113, [%rd26+16];
	mul.f64 	%fd114, %fd173, %fd113;
	ld.global.f64 	%fd115, [%rd28+16];
	sub.f64 	%fd116, %fd115, %fd114;
	st.global.f64 	[%rd28+16], %fd116;
	ld.global.f64 	%fd117, [%rd26+24];
	mul.f64 	%fd118, %fd173, %fd117;
	ld.global.f64 	%fd119, [%rd28+24];
	sub.f64 	%fd120, %fd119, %fd118;
	st.global.f64 	[%rd28+24], %fd120;
	ld.global.f64 	%fd121, [%rd26+32];
	mul.f64 	%fd122, %fd173, %fd121;
	ld.global.f64 	%fd123, [%rd28+32];
	sub.f64 	%fd124, %fd123, %fd122;
	st.global.f64 	[%rd28+32], %fd124;
	ld.global.f64 	%fd125, [%rd26+40];
	mul.f64 	%fd126, %fd173, %fd125;
	ld.global.f64 	%fd127, [%rd28+40];
	sub.f64 	%fd128, %fd127, %fd126;
	st.global.f64 	[%rd28+40], %fd128;
	ld.global.f64 	%fd129, [%rd26+48];
	mul.f64 	%fd130, %fd173, %fd129;
	ld.global.f64 	%fd131, [%rd28+48];
	sub.f64 	%fd132, %fd131, %fd130;
	st.global.f64 	[%rd28+48], %fd132;
	ld.global.f64 	%fd133, [%rd26+56];
	mul.f64 	%fd134, %fd173, %fd133;
	ld.global.f64 	%fd135, [%rd28+56];
	sub.f64 	%fd136, %fd135, %fd134;
	st.global.f64 	[%rd28+56], %fd136;
	add.s32 	%r120, %r120, 8;
	add.s32 	%r115, %r115, 8;
	add.s32 	%r114, %r114, 8;
	add.s32 	%r113, %r113, 8;
	setp.ne.s32 	%p13, %r115, 0;
	@%p13 bra 	$L__BB6_19;
	add.s32 	%r117, %r120, 1;
$L__BB6_21:
	setp.eq.s32 	%p14, %r32, 0;
	@%p14 bra 	$L__BB6_29;
	and.b32  	%r54, %r31, 3;
	setp.lt.u32 	%p15, %r32, 4;
	@%p15 bra 	$L__BB6_24;
	sub.s32 	%r90, %r120, %r64;
	mul.wide.s32 	%rd29, %r90, 8;
	add.s64 	%rd30, %rd2, %rd29;
	ld.global.f64 	%fd137, [%rd30];
	mul.f64 	%fd138, %fd173, %fd137;
	add.s32 	%r91, %r117, %r30;
	mul.wide.s32 	%rd31, %r91, 8;
	add.s64 	%rd32, %rd1, %rd31;
	ld.global.f64 	%fd139, [%rd32];
	sub.f64 	%fd140, %fd139, %fd138;
	st.global.f64 	[%rd32], %fd140;
	sub.s32 	%r92, %r117, %r64;
	mul.wide.s32 	%rd33, %r92, 8;
	add.s64 	%rd34, %rd2, %rd33;
	ld.global.f64 	%fd141, [%rd34];
	mul.f64 	%fd142, %fd173, %fd141;
	ld.global.f64 	%fd143, [%rd32+8];
	sub.f64 	%fd144, %fd143, %fd142;
	st.global.f64 	[%rd32+8], %fd144;
	ld.global.f64 	%fd145, [%rd34+8];
	mul.f64 	%fd146, %fd173, %fd145;
	ld.global.f64 	%fd147, [%rd32+16];
	sub.f64 	%fd148, %fd147, %fd146;
	st.global.f64 	[%rd32+16], %fd148;
	add.s32 	%r120, %r117, 3;
	ld.global.f64 	%fd149, [%rd34+16];
	mul.f64 	%fd150, %fd173, %fd149;
	ld.global.f64 	%fd151, [%rd32+24];
	sub.f64 	%fd152, %fd151, %fd150;
	st.global.f64 	[%rd32+24], %fd152;
	add.s32 	%r117, %r117, 4;
$L__BB6_24:
	setp.eq.s32 	%p16, %r54, 0;
	@%p16 bra 	$L__BB6_29;
	setp.eq.s32 	%p17, %r54, 1;
	@%p17 bra 	$L__BB6_27;
	sub.s32 	%r93, %r120, %r64;
	mul.wide.s32 	%rd35, %r93, 8;
	add.s64 	%rd36, %rd2, %rd35;
	ld.global.f64 	%fd153, [%rd36];
	mul.f64 	%fd154, %fd173, %fd153;
	add.s32 	%r94, %r117, %r30;
	mul.wide.s32 	%rd37, %r94, 8;
	add.s64 	%rd38, %rd1, %rd37;
	ld.global.f64 	%fd155, [%rd38];
	sub.f64 	%fd156, %fd155, %fd154;
	st.global.f64 	[%rd38], %fd156;
	add.s32 	%r120, %r117, 1;
	sub.s32 	%r95, %r117, %r64;
	mul.wide.s32 	%rd39, %r95, 8;
	add.s64 	%rd40, %rd2, %rd39;
	ld.global.f64 	%fd157, [%rd40];
	mul.f64 	%fd158, %fd173, %fd157;
	ld.global.f64 	%fd159, [%rd38+8];
	sub.f64 	%fd160, %fd159, %fd158;
	st.global.f64 	[%rd38+8], %fd160;
	add.s32 	%r117, %r117, 2;
$L__BB6_27:
	and.b32  	%r96, %r31, 1;
	setp.eq.b32 	%p18, %r96, 1;
	not.pred 	%p19, %p18;
	@%p19 bra 	$L__BB6_29;
	sub.s32 	%r97, %r120, %r64;
	mul.wide.s32 	%rd41, %r97, 8;
	add.s64 	%rd42, %rd2, %rd41;
	ld.global.f64 	%fd161, [%rd42];
	mul.f64 	%fd162, %fd173, %fd161;
	add.s32 	%r98, %r117, %r30;
	mul.wide.s32 	%rd43, %r98, 8;
	add.s64 	%rd44, %rd1, %rd43;
	ld.global.f64 	%fd163, [%rd44];
	sub.f64 	%fd164, %fd163, %fd162;
	st.global.f64 	[%rd44], %fd164;
$L__BB6_29:
	ret;

}
	// .globl	_Z13extractColumnPdS_iiiii
.visible .entry _Z13extractColumnPdS_iiiii(
	.param .u64 .ptr .align 1 _Z13extractColumnPdS_iiiii_param_0,
	.param .u64 .ptr .align 1 _Z13extractColumnPdS_iiiii_param_1,
	.param .u32 _Z13extractColumnPdS_iiiii_param_2,
	.param .u32 _Z13extractColumnPdS_iiiii_param_3,
	.param .u32 _Z13extractColumnPdS_iiiii_param_4,
	.param .u32 _Z13extractColumnPdS_iiiii_param_5,
	.param .u32 _Z13extractColumnPdS_iiiii_param_6
)
{
	.reg .pred 	%p<2>;
	.reg .b32 	%r<12>;
	.reg .b64 	%rd<9>;
	.reg .b64 	%fd<2>;

	ld.param.u64 	%rd1, [_Z13extractColumnPdS_iiiii_param_0];
	ld.param.u64 	%rd2, [_Z13extractColumnPdS_iiiii_param_1];
	ld.param.u32 	%r5, [_Z13extractColumnPdS_iiiii_param_2];
	ld.param.u32 	%r2, [_Z13extractColumnPdS_iiiii_param_4];
	ld.param.u32 	%r3, [_Z13extractColumnPdS_iiiii_param_5];
	ld.param.u32 	%r4, [_Z13extractColumnPdS_iiiii_param_6];
	mov.u32 	%r6, %ctaid.x;
	mov.u32 	%r7, %ntid.x;
	mov.u32 	%r8, %tid.x;
	mad.lo.s32 	%r1, %r6, %r7, %r8;
	sub.s32 	%r9, %r5, %r3;
	setp.ge.s32 	%p1, %r1, %r9;
	@%p1 bra 	$L__BB7_2;
	cvta.to.global.u64 	%rd3, %rd1;
	cvta.to.global.u64 	%rd4, %rd2;
	add.s32 	%r10, %r3, %r1;
	mad.lo.s32 	%r11, %r10, %r4, %r2;
	mul.wide.s32 	%rd5, %r11, 8;
	add.s64 	%rd6, %rd3, %rd5;
	ld.global.f64 	%fd1, [%rd6];
	mul.wide.s32 	%rd7, %r1, 8;
	add.s64 	%rd8, %rd4, %rd7;
	st.global.f64 	[%rd8], %fd1;
$L__BB7_2:
	ret;

}
	// .globl	_Z10extractRowPdS_iiiii
.visible .entry _Z10extractRowPdS_iiiii(
	.param .u64 .ptr .align 1 _Z10extractRowPdS_iiiii_param_0,
	.param .u64 .ptr .align 1 _Z10extractRowPdS_iiiii_param_1,
	.param .u32 _Z10extractRowPdS_iiiii_param_2,
	.param .u32 _Z10extractRowPdS_iiiii_param_3,
	.param .u32 _Z10extractRowPdS_iiiii_param_4,
	.param .u32 _Z10extractRowPdS_iiiii_param_5,
	.param .u32 _Z10extractRowPdS_iiiii_param_6
)
{
	.reg .pred 	%p<2>;
	.reg .b32 	%r<12>;
	.reg .b64 	%rd<9>;
	.reg .b64 	%fd<2>;

	ld.param.u64 	%rd1, [_Z10extractRowPdS_iiiii_param_0];
	ld.param.u64 	%rd2, [_Z10extractRowPdS_iiiii_param_1];
	ld.param.u32 	%r5, [_Z10extractRowPdS_iiiii_param_3];
	ld.param.u32 	%r2, [_Z10extractRowPdS_iiiii_param_4];
	ld.param.u32 	%r3, [_Z10extractRowPdS_iiiii_param_5];
	ld.param.u32 	%r4, [_Z10extractRowPdS_iiiii_param_6];
	mov.u32 	%r6, %ctaid.x;
	mov.u32 	%r7, %ntid.x;
	mov.u32 	%r8, %tid.x;
	mad.lo.s32 	%r1, %r6, %r7, %r8;
	sub.s32 	%r9, %r5, %r3;
	setp.ge.s32 	%p1, %r1, %r9;
	@%p1 bra 	$L__BB8_2;
	cvta.to.global.u64 	%rd3, %rd1;
	cvta.to.global.u64 	%rd4, %rd2;
	add.s32 	%r10, %r3, %r1;
	mad.lo.s32 	%r11, %r4, %r2, %r10;
	mul.wide.s32 	%rd5, %r11, 8;
	add.s64 	%rd6, %rd3, %rd5;
	ld.global.f64 	%fd1, [%rd6];
	mul.wide.s32 	%rd7, %r1, 8;
	add.s64 	%rd8, %rd4, %rd7;
	st.global.f64 	[%rd8], %fd1;
$L__BB8_2:
	ret;

}
	// .globl	_Z18initIdentityMatrixPdii
.visible .entry _Z18initIdentityMatrixPdii(
	.param .u64 .ptr .align 1 _Z18initIdentityMatrixPdii_param_0,
	.param .u32 _Z18initIdentityMatrixPdii_param_1,
	.param .u32 _Z18initIdentityMatrixPdii_param_2
)
{
	.reg .pred 	%p<27>;
	.reg .b32 	%r<46>;
	.reg .b64 	%rd<12>;
	.reg .b64 	%fd<16>;

	ld.param.u64 	%rd3, [_Z18initIdentityMatrixPdii_param_0];
	ld.param.u32 	%r18, [_Z18initIdentityMatrixPdii_param_1];
	ld.param.u32 	%r19, [_Z18initIdentityMatrixPdii_param_2];
	cvta.to.global.u64 	%rd1, %rd3;
	mov.u32 	%r20, %ctaid.x;
	mov.u32 	%r21, %ntid.x;
	mov.u32 	%r22, %tid.x;
	mad.lo.s32 	%r1, %r20, %r21, %r22;
	setp.ge.s32 	%p1, %r1, %r18;
	setp.lt.s32 	%p2, %r18, 1;
	or.pred  	%p3, %p1, %p2;
	@%p3 bra 	$L__BB9_12;
	mul.lo.s32 	%r2, %r19, %r1;
	and.b32  	%r3, %r18, 7;
	setp.lt.u32 	%p4, %r18, 8;
	mov.b32 	%r44, 0;
	@%p4 bra 	$L__BB9_4;
	and.b32  	%r44, %r18, 2147483640;
	neg.s32 	%r41, %r1;
	add.s64 	%rd2, %rd1, 32;
	mov.b32 	%r42, 0;
	mov.u32 	%r40, %r2;
$L__BB9_3:
	.pragma "nounroll";
	mul.wide.s32 	%rd4, %r40, 8;
	add.s64 	%rd5, %rd2, %rd4;
	setp.eq.s32 	%p5, %r41, 0;
	selp.f64 	%fd1, 0d3FF0000000000000, 0d0000000000000000, %p5;
	st.global.f64 	[%rd5+-32], %fd1;
	add.s32 	%r25, %r42, 1;
	setp.eq.s32 	%p6, %r1, %r25;
	selp.f64 	%fd2, 0d3FF0000000000000, 0d0000000000000000, %p6;
	st.global.f64 	[%rd5+-24], %fd2;
	add.s32 	%r26, %r42, 2;
	setp.eq.s32 	%p7, %r1, %r26;
	selp.f64 	%fd3, 0d3FF0000000000000, 0d0000000000000000, %p7;
	st.global.f64 	[%rd5+-16], %fd3;
	add.s32 	%r27, %r42, 3;
	setp.eq.s32 	%p8, %r1, %r27;
	selp.f64 	%fd4, 0d3FF0000000000000, 0d0000000000000000, %p8;
	st.global.f64 	[%rd5+-8], %fd4;
	add.s32 	%r28, %r42, 4;
	setp.eq.s32 	%p9, %r1, %r28;
	selp.f64 	%fd5, 0d3FF0000000000000, 0d0000000000000000, %p9;
	st.global.f64 	[%rd5], %fd5;
	add.s32 	%r29, %r42, 5;
	setp.eq.s32 	%p10, %r1, %r29;
	selp.f64 	%fd6, 0d3FF0000000000000, 0d0000000000000000, %p10;
	st.global.f64 	[%rd5+8], %fd6;
	add.s32 	%r30, %r42, 6;
	setp.eq.s32 	%p11, %r1, %r30;
	selp.f64 	%fd7, 0d3FF0000000000000, 0d0000000000000000, %p11;
	st.global.f64 	[%rd5+16], %fd7;
	add.s32 	%r31, %r42, 7;
	setp.eq.s32 	%p12, %r1, %r31;
	selp.f64 	%fd8, 0d3FF0000000000000, 0d0000000000000000, %p12;
	st.global.f64 	[%rd5+24], %fd8;
	add.s32 	%r42, %r42, 8;
	add.s32 	%r41, %r41, 8;
	add.s32 	%r40, %r40, 8;
	setp.ne.s32 	%p13, %r42, %r44;
	@%p13 bra 	$L__BB9_3;
$L__BB9_4:
	setp.eq.s32 	%p14, %r3, 0;
	@%p14 bra 	$L__BB9_12;
	and.b32  	%r13, %r18, 3;
	setp.lt.u32 	%p15, %r3, 4;
	@%p15 bra 	$L__BB9_7;
	setp.eq.s32 	%p16, %r1, %r44;
	selp.f64 	%fd9, 0d3FF0000000000000, 0d0000000000000000, %p16;
	add.s32 	%r32, %r44, %r2;
	mul.wide.s32 	%rd6, %r32, 8;
	add.s64 	%rd7, %rd1, %rd6;
	st.global.f64 	[%rd7], %fd9;
	add.s32 	%r33, %r44, 1;
	setp.eq.s32 	%p17, %r1, %r33;
	selp.f64 	%fd10, 0d3FF0000000000000, 0d0000000000000000, %p17;
	st.global.f64 	[%rd7+8], %fd10;
	add.s32 	%r34, %r44, 2;
	setp.eq.s32 	%p18, %r1, %r34;
	selp.f64 	%fd11, 0d3FF0000000000000, 0d0000000000000000, %p18;
	st.global.f64 	[%rd7+16], %fd11;
	add.s32 	%r35, %r44, 3;
	setp.eq.s32 	%p19, %r1, %r35;
	selp.f64 	%fd12, 0d3FF0000000000000, 0d0000000000000000, %p19;
	st.global.f64 	[%rd7+24], %fd12;
	add.s32 	%r44, %r44, 4;
$L__BB9_7:
	setp.eq.s32 	%p20, %r13, 0;
	@%p20 bra 	$L__BB9_12;
	setp.eq.s32 	%p21, %r13, 1;
	@%p21 bra 	$L__BB9_10;
	setp.eq.s32 	%p22, %r1, %r44;
	selp.f64 	%fd13, 0d3FF0000000000000, 0d0000000000000000, %p22;
	add.s32 	%r36, %r44, %r2;
	mul.wide.s32 	%rd8, %r36, 8;
	add.s64 	%rd9, %rd1, %rd8;
	st.global.f64 	[%rd9], %fd13;
	add.s32 	%r37, %r44, 1;
	setp.eq.s32 	%p23, %r1, %r37;
	selp.f64 	%fd14, 0d3FF0000000000000, 0d0000000000000000, %p23;
	st.global.f64 	[%rd9+8], %fd14;
	add.s32 	%r44, %r44, 2;
$L__BB9_10:
	and.b32  	%r38, %r18, 1;
	setp.eq.b32 	%p24, %r38, 1;
	not.pred 	%p25, %p24;
	@%p25 bra 	$L__BB9_12;
	setp.eq.s32 	%p26, %r1, %r44;
	selp.f64 	%fd15, 0d3FF0000000000000, 0d0000000000000000, %p26;
	add.s32 	%r39, %r44, %r2;
	mul.wide.s32 	%rd10, %r39, 8;
	add.s64 	%rd11, %rd1, %rd10;
	st.global.f64 	[%rd11], %fd15;
$L__BB9_12:
	ret;

}
	// .globl	_Z27extractSingularValuesKernelPdS_iiiii
.visible .entry _Z27extractSingularValuesKernelPdS_iiiii(
	.param .u64 .ptr .align 1 _Z27extractSingularValuesKernelPdS_iiiii_param_0,
	.param .u64 .ptr .align 1 _Z27extractSingularValuesKernelPdS_iiiii_param_1,
	.param .u32 _Z27extractSingularValuesKernelPdS_iiiii_param_2,
	.param .u32 _Z27extractSingularValuesKernelPdS_iiiii_param_3,
	.param .u32 _Z27extractSingularValuesKernelPdS_iiiii_param_4,
	.param .u32 _Z27extractSingularValuesKernelPdS_iiiii_param_5,
	.param .u32 _Z27extractSingularValuesKernelPdS_iiiii_param_6
)
{
	.reg .pred 	%p<2>;
	.reg .b32 	%r<10>;
	.reg .b64 	%rd<9>;
	.reg .b64 	%fd<3>;

	ld.param.u64 	%rd1, [_Z27extractSingularValuesKernelPdS_iiiii_param_0];
	ld.param.u64 	%rd2, [_Z27extractSingularValuesKernelPdS_iiiii_param_1];
	ld.param.u32 	%r2, [_Z27extractSingularValuesKernelPdS_iiiii_param_4];
	ld.param.u32 	%r3, [_Z27extractSingularValuesKernelPdS_iiiii_param_5];
	ld.param.u32 	%r4, [_Z27extractSingularValuesKernelPdS_iiiii_param_6];
	mov.u32 	%r5, %ctaid.x;
	mov.u32 	%r6, %ntid.x;
	mov.u32 	%r7, %tid.x;
	mad.lo.s32 	%r1, %r5, %r6, %r7;
	setp.ge.s32 	%p1, %r1, %r4;
	@%p1 bra 	$L__BB10_2;
	cvta.to.global.u64 	%rd3, %rd1;
	cvta.to.global.u64 	%rd4, %rd2;
	mad.lo.s32 	%r8, %r2, %r1, %r1;
	mul.wide.s32 	%rd5, %r8, 8;
	add.s64 	%rd6, %rd3, %rd5;
	ld.global.f64 	%fd1, [%rd6];
	abs.f64 	%fd2, %fd1;
	mad.lo.s32 	%r9, %r3, %r1, %r1;
	mul.wide.s32 	%rd7, %r9, 8;
	add.s64 	%rd8, %rd4, %rd7;
	st.global.f64 	[%rd8], %fd2;
$L__BB10_2:
	ret;

}
	// .globl	_Z15initZerosKernelPdi
.visible .entry _Z15initZerosKernelPdi(
	.param .u64 .ptr .align 1 _Z15initZerosKernelPdi_param_0,
	.param .u32 _Z15initZerosKernelPdi_param_1
)
{
	.reg .pred 	%p<2>;
	.reg .b32 	%r<6>;
	.reg .b64 	%rd<6>;

	ld.param.u64 	%rd1, [_Z15initZerosKernelPdi_param_0];
	ld.param.u32 	%r2, [_Z15initZerosKernelPdi_param_1];
	mov.u32 	%r3, %ctaid.x;
	mov.u32 	%r4, %ntid.x;
	mov.u32 	%r5, %tid.x;
	mad.lo.s32 	%r1, %r3, %r4, %r5;
	setp.ge.s32 	%p1, %r1, %r2;
	@%p1 bra 	$L__BB11_2;
	cvta.to.global.u64 	%rd2, %rd1;
	mul.wide.s32 	%rd3, %r1, 8;
	add.s64 	%rd4, %rd2, %rd3;
	mov.b64 	%rd5, 0;
	st.global.u64 	[%rd4], %rd5;
$L__BB11_2:
	ret;

}
	// .globl	_Z10copyColumnPdS_iiiiii
.visible .entry _Z10copyColumnPdS_iiiiii(
	.param .u64 .ptr .align 1 _Z10copyColumnPdS_iiiiii_param_0,
	.param .u64 .ptr .align 1 _Z10copyColumnPdS_iiiiii_param_1,
	.param .u32 _Z10copyColumnPdS_iiiiii_param_2,
	.param .u32 _Z10copyColumnPdS_iiiiii_param_3,
	.param .u32 _Z10copyColumnPdS_iiiiii_param_4,
	.param .u32 _Z10copyColumnPdS_iiiiii_param_5,
	.param .u32 _Z10copyColumnPdS_iiiiii_param_6,
	.param .u32 _Z10copyColumnPdS_iiiiii_param_7
)
{
	.reg .pred 	%p<2>;
	.reg .b32 	%r<12>;
	.reg .b64 	%rd<9>;
	.reg .b64 	%fd<2>;

	ld.param.u64 	%rd1, [_Z10copyColumnPdS_iiiiii_param_0];
	ld.param.u64 	%rd2, [_Z10copyColumnPdS_iiiiii_param_1];
	ld.param.u32 	%r6, [_Z10copyColumnPdS_iiiiii_param_2];
	ld.param.u32 	%r2, [_Z10copyColumnPdS_iiiiii_param_4];
	ld.param.u32 	%r3, [_Z10copyColumnPdS_iiiiii_param_5];
	ld.param.u32 	%r4, [_Z10copyColumnPdS_iiiiii_param_6];
	ld.param.u32 	%r5, [_Z10copyColumnPdS_iiiiii_param_7];
	mov.u32 	%r7, %ctaid.x;
	mov.u32 	%r8, %ntid.x;
	mov.u32 	%r9, %tid.x;
	mad.lo.s32 	%r1, %r7, %r8, %r9;
	setp.ge.s32 	%p1, %r1, %r6;
	@%p1 bra 	$L__BB12_2;
	cvta.to.global.u64 	%rd3, %rd1;
	cvta.to.global.u64 	%rd4, %rd2;
	mad.lo.s32 	%r10, %r4, %r1, %r2;
	mul.wide.s32 	%rd5, %r10, 8;
	add.s64 	%rd6, %rd3, %rd5;
	ld.global.f64 	%fd1, [%rd6];
	mad.lo.s32 	%r11, %r5, %r1, %r3;
	mul.wide.s32 	%rd7, %r11, 8;
	add.s64 	%rd8, %rd4, %rd7;
	st.global.f64 	[%rd8], %fd1;
$L__BB12_2:
	ret;

}
	// .globl	_Z7copyRowPdS_iiiiii
.visible .entry _Z7copyRowPdS_iiiiii(
	.param .u64 .ptr .align 1 _Z7copyRowPdS_iiiiii_param_0,
	.param .u64 .ptr .align 1 _Z7copyRowPdS_iiiiii_param_1,
	.param .u32 _Z7copyRowPdS_iiiiii_param_2,
	.param .u32 _Z7copyRowPdS_iiiiii_param_3,
	.param .u32 _Z7copyRowPdS_iiiiii_param_4,
	.param .u32 _Z7copyRowPdS_iiiiii_param_5,
	.param .u32 _Z7copyRowPdS_iiiiii_param_6,
	.param .u32 _Z7copyRowPdS_iiiiii_param_7
)
{
	.reg .pred 	%p<2>;
	.reg .b32 	%r<12>;
	.reg .b64 	%rd<9>;
	.reg .b64 	%fd<2>;

	ld.param.u64 	%rd1, [_Z7copyRowPdS_iiiiii_param_0];
	ld.param.u64 	%rd2, [_Z7copyRowPdS_iiiiii_param_1];
	ld.param.u32 	%r6, [_Z7copyRowPdS_iiiiii_param_2];
	ld.param.u32 	%r2, [_Z7copyRowPdS_iiiiii_param_4];
	ld.param.u32 	%r3, [_Z7copyRowPdS_iiiiii_param_5];
	ld.param.u32 	%r4, [_Z7copyRowPdS_iiiiii_param_6];
	ld.param.u32 	%r5, [_Z7copyRowPdS_iiiiii_param_7];
	mov.u32 	%r7, %ctaid.x;
	mov.u32 	%r8, %ntid.x;
	mov.u32 	%r9, %tid.x;
	mad.lo.s32 	%r1, %r7, %r8, %r9;
	setp.ge.s32 	%p1, %r1, %r6;
	@%p1 bra 	$L__BB13_2;
	cvta.to.global.u64 	%rd3, %rd1;
	cvta.to.global.u64 	%rd4, %rd2;
	mad.lo.s32 	%r10, %r4, %r2, %r1;
	mul.wide.s32 	%rd5, %r10, 8;
	add.s64 	%rd6, %rd3, %rd5;
	ld.global.f64 	%fd1, [%rd6];
	mad.lo.s32 	%r11, %r5, %r3, %r1;
	mul.wide.s32 	%rd7, %r11, 8;
	add.s64 	%rd8, %rd4, %rd7;
	st.global.f64 	[%rd8], %fd1;
$L__BB13_2:
	ret;

}
	// .globl	_Z18setDiagonalElementPddii
.visible .entry _Z18setDiagonalElementPddii(
	.param .u64 .ptr .align 1 _Z18setDiagonalElementPddii_param_0,
	.param .f64 _Z18setDiagonalElementPddii_param_1,
	.param .u32 _Z18setDiagonalElementPddii_param_2,
	.param .u32 _Z18setDiagonalElementPddii_param_3
)
{
	.reg .b32 	%r<4>;
	.reg .b64 	%rd<5>;
	.reg .b64 	%fd<2>;

	ld.param.u64 	%rd1, [_Z18setDiagonalElementPddii_param_0];
	ld.param.f64 	%fd1, [_Z18setDiagonalElementPddii_param_1];
	ld.param.u32 	%r1, [_Z18setDiagonalElementPddii_param_2];
	ld.param.u32 	%r2, [_Z18setDiagonalElementPddii_param_3];
	cvta.to.global.u64 	%rd2, %rd1;
	mad.lo.s32 	%r3, %r2, %r1, %r2;
	mul.wide.s32 	%rd3, %r3, 8;
	add.s64 	%rd4, %rd2, %rd3;
	st.global.f64 	[%rd4], %fd1;
	ret;

}


// ===== COMPILED SASS (sm_100) =====

	.target	sm_100

	.elftype	@"ET_EXEC"


//--------------------- .note.nv.tkinfo           --------------------------
	.section	.note.nv.tkinfo,"",@"SHT_NOTE"
	.sectionflags	@"SHF_NOTE_NV_TKINFO"
	.tkinfo
        /*0018*/ 	.word	0x00000002
        /*0030*/ 	.string	""
        /*0030*/ 	.string	"ptxas"
        /*0030*/ 	.string	"Cuda compilation tools, release 13.0, V13.0.88"
        /*0030*/ 	.string	"Build cuda_13.0.r13.0/compiler.36424714_0"
        /*0030*/ 	.string	"-arch sm_100 -m 64 "



//--------------------- .note.nv.cuinfo           --------------------------
	.section	.note.nv.cuinfo,"",@"SHT_NOTE"
	.sectionflags	@"SHF_NOTE_NV_CUINFO"
        /*0018*/ 	.short	0x0002
        /*001a*/ 	.short	0x0064
        /*001c*/ 	.short	0x0082
	.zero		2


//--------------------- .nv.info                  --------------------------
	.section	.nv.info,"",@"SHT_CUDA_INFO"
	.align	4


	//----- nvinfo : EIATTR_REGCOUNT
	.align		4
        /*0000*/ 	.byte	0x04, 0x2f
        /*0002*/ 	.short	(.L_1 - .L_0)
	.align		4
.L_0:
        /*0004*/ 	.word	index@(_Z10vectorNormPdS_i)
        /*0008*/ 	.word	0x0000000e


	//----- nvinfo : EIATTR_FRAME_SIZE
	.align		4
.L_1:
        /*000c*/ 	.byte	0x04, 0x11
        /*000e*/ 	.short	(.L_3 - .L_2)
	.align		4
.L_2:
        /*0010*/ 	.word	index@(_Z10vectorNormPdS_i)
        /*0014*/ 	.word	0x00000000


	//----- nvinfo : EIATTR_REGCOUNT
	.align		4
.L_3:
        /*0018*/ 	.byte	0x04, 0x2f
        /*001a*/ 	.short	(.L_5 - .L_4)
	.align		4
.L_4:
        /*001c*/ 	.word	index@(_Z14matrixMultiplyPdS_S_iii)
        /*0020*/ 	.word	0x00000020


	//----- nvinfo : EIATTR_FRAME_SIZE
	.align		4
.L_5:
        /*0024*/ 	.byte	0x04, 0x11
        /*0026*/ 	.short	(.L_7 - .L_6)
	.align		4
.L_6:
        /*0028*/ 	.word	index@(_Z14matrixMultiplyPdS_S_iii)
        /*002c*/ 	.word	0x00000000


	//----- nvinfo : EIATTR_REGCOUNT
	.align		4
.L_7:
        /*0030*/ 	.byte	0x04, 0x2f
        /*0032*/ 	.short	(.L_9 - .L_8)
	.align		4
.L_8:
        /*0034*/ 	.word	index@(_Z15transposeMatrixPdS_ii)
        /*0038*/ 	.word	0x0000000a


	//----- nvinfo : EIATTR_FRAME_SIZE
	.align		4
.L_9:
        /*003c*/ 	.byte	0x04, 0x11
        /*003e*/ 	.short	(.L_11 - .L_10)
	.align		4
.L_10:
        /*0040*/ 	.word	index@(_Z15transposeMatrixPdS_ii)
        /*0044*/ 	.word	0x00000000


	//----- nvinfo : EIATTR_REGCOUNT
	.align		4
.L_11:
        /*0048*/ 	.byte	0x04, 0x2f
        /*004a*/ 	.short	(.L_13 - .L_12)
	.align		4
.L_12:
        /*004c*/ 	.word	index@(_Z25applyHouseholderToColumnsPdS_iiii)
        /*0050*/ 	.word	0x00000020


	//----- nvinfo : EIATTR_FRAME_SIZE
	.align		4
.L_13:
        /*0054*/ 	.byte	0x04, 0x11
        /*0056*/ 	.short	(.L_15 - .L_14)
	.align		4
.L_14:
        /*0058*/ 	.word	index@(_Z25applyHouseholderToColumnsPdS_iiii)
        /*005c*/ 	.word	0x00000000


	//----- nvinfo : EIATTR_REGCOUNT
	.align		4
.L_15:
        /*0060*/ 	.byte	0x04, 0x2f
        /*0062*/ 	.short	(.L_17 - .L_16)
	.align		4
.L_16:
        /*0064*/ 	.word	index@(_Z13updateUMatrixPdS_iii)
        /*0068*/ 	.word	0x00000020


	//----- nvinfo : EIATTR_FRAME_SIZE
	.align		4
.L_17:
        /*006c*/ 	.byte	0x04, 0x11
        /*006e*/ 	.short	(.L_19 - .L_18)
	.align		4
.L_18:
        /*0070*/ 	.word	index@(_Z13updateUMatrixPdS_iii)
        /*0074*/ 	.word	0x00000000


	//----- nvinfo : EIATTR_REGCOUNT
	.align		4
.L_19:
        /*0078*/ 	.byte	0x04, 0x2f
        /*007a*/ 	.short	(.L_21 - .L_20)
	.align		4
.L_20:
        /*007c*/ 	.word	index@(_Z22applyHouseholderToRowsPdS_iiii)
        /*0080*/ 	.word	0x00000020


	//----- nvinfo : EIATTR_FRAME_SIZE
	.align		4
.L_21:
        /*0084*/ 	.byte	0x04, 0x11
        /*0086*/ 	.short	(.L_23 - .L_22)
	.align		4
.L_22:
        /*0088*/ 	.word	index@(_Z22applyHouseholderToRowsPdS_iiii)
        /*008c*/ 	.word	0x00000000


	//----- nvinfo : EIATTR_REGCOUNT
	.align		4
.L_23:
        /*0090*/ 	.byte	0x04, 0x2f
        /*0092*/ 	.short	(.L_25 - .L_24)
	.align		4
.L_24:
        /*0094*/ 	.word	index@(_Z13updateVMatrixPdS_iii)
        /*0098*/ 	.word	0x00000020


	//----- nvinfo : EIATTR_FRAME_SIZE
	.align		4
.L_25:
        /*009c*/ 	.byte	0x04, 0x11
        /*009e*/ 	.short	(.L_27 - .L_26)
	.align		4
.L_26:
        /*00a0*/ 	.word	index@(_Z13updateVMatrixPdS_iii)
        /*00a4*/ 	.word	0x00000000


	//----- nvinfo : EIATTR_REGCOUNT
	.align		4
.L_27:
        /*00a8*/ 	.byte	0x04, 0x2f
        /*00aa*/ 	.short	(.L_29 - .L_28)
	.align		4
.L_28:
        /*00ac*/ 	.word	index@(_Z13extractColumnPdS_iiiii)
        /*00b0*/ 	.word	0x0000000a


	//----- nvinfo : EIATTR_FRAME_SIZE
	.align		4
.L_29:
        /*00b4*/ 	.byte	0x04, 0x11
        /*00b6*/ 	.short	(.L_31 - .L_30)
	.align		4
.L_30:
        /*00b8*/ 	.word	index@(_Z13extractColumnPdS_iiiii)
        /*00bc*/ 	.word	0x00000000


	//----- nvinfo : EIATTR_REGCOUNT
	.align		4
.L_31:
        /*00c0*/ 	.byte	0x04, 0x2f
        /*00c2*/ 	.short	(.L_33 - .L_32)
	.align		4
.L_32:
        /*00c4*/ 	.word	index@(_Z10extractRowPdS_iiiii)
        /*00c8*/ 	.word	0x0000000a


	//----- nvinfo : EIATTR_FRAME_SIZE
	.align		4
.L_33:
        /*00cc*/ 	.byte	0x04, 0x11
        /*00ce*/ 	.short	(.L_35 - .L_34)
	.align		4
.L_34:
        /*00d0*/ 	.word	index@(_Z10extractRowPdS_iiiii)
        /*00d4*/ 	.word	0x00000000


	//----- nvinfo : EIATTR_REGCOUNT
	.align		4
.L_35:
        /*00d8*/ 	.byte	0x04, 0x2f
        /*00da*/ 	.short	(.L_37 - .L_36)
	.align		4
.L_36:
        /*00dc*/ 	.word	index@(_Z18initIdentityMatrixPdii)
        /*00e0*/ 	.word	0x00000016


	//----- nvinfo : EIATTR_FRAME_SIZE
	.align		4
.L_37:
        /*00e4*/ 	.byte	0x04, 0x11
        /*00e6*/ 	.short	(.L_39 - .L_38)
	.align		4
.L_38:
        /*00e8*/ 	.word	index@(_Z18initIdentityMatrixPdii)
        /*00ec*/ 	.word	0x00000000


	//----- nvinfo : EIATTR_REGCOUNT
	.align		4
.L_39:
        /*00f0*/ 	.byte	0x04, 0x2f
        /*00f2*/ 	.short	(.L_41 - .L_40)
	.align		4
.L_40:
        /*00f4*/ 	.word	index@(_Z27extractSingularValuesKernelPdS_iiiii)
        /*00f8*/ 	.word	0x0000000c


	//----- nvinfo : EIATTR_FRAME_SIZE
	.align		4
.L_41:
        /*00fc*/ 	.byte	0x04, 0x11
        /*00fe*/ 	.short	(.L_43 - .L_42)
	.align		4
.L_42:
        /*0100*/ 	.word	index@(_Z27extractSingularValuesKernelPdS_iiiii)
        /*0104*/ 	.word	0x00000000


	//----- nvinfo : EIATTR_REGCOUNT
	.align		4
.L_43:
        /*0108*/ 	.byte	0x04, 0x2f
        /*010a*/ 	.short	(.L_45 - .L_44)
	.align		4
.L_44:
        /*010c*/ 	.word	index@(_Z15initZerosKernelPdi)
        /*0110*/ 	.word	0x00000008


	//----- nvinfo : EIATTR_FRAME_SIZE
	.align		4
.L_45:
        /*0114*/ 	.byte	0x04, 0x11
        /*0116*/ 	.short	(.L_47 - .L_46)
	.align		4
.L_46:
        /*0118*/ 	.word	index@(_Z15initZerosKernelPdi)
        /*011c*/ 	.word	0x00000000


	//----- nvinfo : EIATTR_REGCOUNT
	.align		4
.L_47:
        /*0120*/ 	.byte	0x04, 0x2f
        /*0122*/ 	.short	(.L_49 - .L_48)
	.align		4
.L_48:
        /*0124*/ 	.word	index@(_Z10copyColumnPdS_iiiiii)
        /*0128*/ 	.word	0x0000000a


	//----- nvinfo : EIATTR_FRAME_SIZE
	.align		4
.L_49:
        /*012c*/ 	.byte	0x04, 0x11
        /*012e*/ 	.short	(.L_51 - .L_50)
	.align		4
.L_50:
        /*0130*/ 	.word	index@(_Z10copyColumnPdS_iiiiii)
        /*0134*/ 	.word	0x00000000


	//----- nvinfo : EIATTR_REGCOUNT
	.align		4
.L_51:
        /*0138*/ 	.byte	0x04, 0x2f
        /*013a*/ 	.short	(.L_53 - .L_52)
	.align		4
.L_52:
        /*013c*/ 	.word	index@(_Z7copyRowPdS_iiiiii)
        /*0140*/ 	.word	0x0000000a


	//----- nvinfo : EIATTR_FRAME_SIZE
	.align		4
.L_53:
        /*0144*/ 	.byte	0x04, 0x11
        /*0146*/ 	.short	(.L_55 - .L_54)
	.align		4
.L_54:
        /*0148*/ 	.word	index@(_Z7copyRowPdS_iiiiii)
        /*014c*/ 	.word	0x00000000


	//----- nvinfo : EIATTR_REGCOUNT
	.align		4
.L_55:
        /*0150*/ 	.byte	0x04, 0x2f
        /*0152*/ 	.short	(.L_57 - .L_56)
	.align		4
.L_56:
        /*0154*/ 	.word	index@(_Z18setDiagonalElementPddii)
        /*0158*/ 	.word	0x0000000a


	//----- nvinfo : EIATTR_FRAME_SIZE
	.align		4
.L_57:
        /*015c*/ 	.byte	0x04, 0x11
        /*015e*/ 	.short	(.L_59 - .L_58)
	.align		4
.L_58:
        /*0160*/ 	.word	index@(_Z18setDiagonalElementPddii)
        /*0164*/ 	.word	0x00000000


	//----- nvinfo : EIATTR_MIN_STACK_SIZE
	.align		4
.L_59:
        /*0168*/ 	.byte	0x04, 0x12
        /*016a*/ 	.short	(.L_61 - .L_60)
	.align		4
.L_60:
        /*016c*/ 	.word	index@(_Z18setDiagonalElementPddii)
        /*0170*/ 	.word	0x00000000


	//----- nvinfo : EIATTR_MIN_STACK_SIZE
	.align		4
.L_61:
        /*0174*/ 	.byte	0x04, 0x12
        /*0176*/ 	.short	(.L_63 - .L_62)
	.align		4
.L_62:
        /*0178*/ 	.word	index@(_Z7copyRowPdS_iiiiii)
        /*017c*/ 	.word	0x00000000


	//----- nvinfo : EIATTR_MIN_STACK_SIZE
	.align		4
.L_63:
        /*0180*/ 	.byte	0x04, 0x12
        /*0182*/ 	.short	(.L_65 - .L_64)
	.align		4
.L_64:
        /*0184*/ 	.word	index@(_Z10copyColumnPdS_iiiiii)
        /*0188*/ 	.word	0x00000000


	//----- nvinfo : EIATTR_MIN_STACK_SIZE
	.align		4
.L_65:
        /*018c*/ 	.byte	0x04, 0x12
        /*018e*/ 	.short	(.L_67 - .L_66)
	.align		4
.L_66:
        /*0190*/ 	.word	index@(_Z15initZerosKernelPdi)
        /*0194*/ 	.word	0x00000000


	//----- nvinfo : EIATTR_MIN_STACK_SIZE
	.align		4
.L_67:
        /*0198*/ 	.byte	0x04, 0x12
        /*019a*/ 	.short	(.L_69 - .L_68)
	.align		4
.L_68:
        /*019c*/ 	.word	index@(_Z27extractSingularValuesKernelPdS_iiiii)
        /*01a0*/ 	.word	0x00000000


	//----- nvinfo : EIATTR_MIN_STACK_SIZE
	.align		4
.L_69:
        /*01a4*/ 	.byte	0x04, 0x12
        /*01a6*/ 	.short	(.L_71 - .L_70)
	.align		4
.L_70:
        /*01a8*/ 	.word	index@(_Z18initIdentityMatrixPdii)
        /*01ac*/ 	.word	0x00000000


	//----- nvinfo : EIATTR_MIN_STACK_SIZE
	.align		4
.L_71:
        /*01b0*/ 	.byte	0x04, 0x12
        /*01b2*/ 	.short	(.L_73 - .L_72)
	.align		4
.L_72:
        /*01b4*/ 	.word	index@(_Z10extractRowPdS_iiiii)
        /*01b8*/ 	.word	0x00000000


	//----- nvinfo : EIATTR_MIN_STACK_SIZE
	.align		4
.L_73:
        /*01bc*/ 	.byte	0x04, 0x12
        /*01be*/ 	.short	(.L_75 - .L_74)
	.align		4
.L_74:
        /*01c0*/ 	.word	index@(_Z13extractColumnPdS_iiiii)
        /*01c4*/ 	.word	0x00000000


	//----- nvinfo : EIATTR_MIN_STACK_SIZE
	.align		4
.L_75:
        /*01c8*/ 	.byte	0x04, 0x12
        /*01ca*/ 	.short	(.L_77 - .L_76)
	.align		4
.L_76:
        /*01cc*/ 	.word	index@(_Z13updateVMatrixPdS_iii)
        /*01d0*/ 	.word	0x00000000


	//----- nvinfo : EIATTR_MIN_STACK_SIZE
	.align		4
.L_77:
        /*01d4*/ 	.byte	0x04, 0x12
        /*01d6*/ 	.short	(.L_79 - .L_78)
	.align		4
.L_78:
        /*01d8*/ 	.word	index@(_Z22applyHouseholderToRowsPdS_iiii)
        /*01dc*/ 	.word	0x00000000


	//----- nvinfo : EIATTR_MIN_STACK_SIZE
	.align		4
.L_79:
        /*01e0*/ 	.byte	0x04, 0x12
        /*01e2*/ 	.short	(.L_81 - .L_80)
	.align		4
.L_80:
        /*01e4*/ 	.word	index@(_Z13updateUMatrixPdS_iii)
        /*01e8*/ 	.word	0x00000000


	//----- nvinfo : EIATTR_MIN_STACK_SIZE
	.align		4
.L_81:
        /*01ec*/ 	.byte	0x04, 0x12
        /*01ee*/ 	.short	(.L_83 - .L_82)
	.align		4
.L_82:
        /*01f0*/ 	.word	index@(_Z25applyHouseholderToColumnsPdS_iiii)
        /*01f4*/ 	.word	0x00000000


	//----- nvinfo : EIATTR_MIN_STACK_SIZE
	.align		4
.L_83:
        /*01f8*/ 	.byte	0x04, 0x12
        /*01fa*/ 	.short	(.L_85 - .L_84)
	.align		4
.L_84:
        /*01fc*/ 	.word	index@(_Z15transposeMatrixPdS_ii)
        /*0200*/ 	.word	0x00000000


	//----- nvinfo : EIATTR_MIN_STACK_SIZE
	.align		4
.L_85:
        /*0204*/ 	.byte	0x04, 0x12
        /*0206*/ 	.short	(.L_87 - .L_86)
	.align		4
.L_86:
        /*0208*/ 	.word	index@(_Z14matrixMultiplyPdS_S_iii)
        /*020c*/ 	.word	0x00000000


	//----- nvinfo : EIATTR_MIN_STACK_SIZE
	.align		4
.L_87:
        /*0210*/ 	.byte	0x04, 0x12
        /*0212*/ 	.short	(.L_89 - .L_88)
	.align		4
.L_88:
        /*0214*/ 	.word	index@(_Z10vectorNormPdS_i)
        /*0218*/ 	.word	0x00000000
.L_89:


//--------------------- .nv.compat                --------------------------
	.section	.nv.compat,"",@"SHT_CUDA_COMPAT_INFO"
	.align	4
        /*0000*/ 	.byte	0x02, 0x09, 0x00, 0x00, 0x02, 0x02, 0x01, 0x00, 0x02, 0x05, 0x05, 0x00, 0x03, 0x07, 0x01, 0x01
        /*0010*/ 	.byte	0x02, 0x03, 0x00, 0x00, 0x02, 0x06, 0x01, 0x00, 0x04, 0x0b, 0x08, 0x00, 0x01, 0x00, 0x00, 0x00
        /*0020*/ 	.byte	0x00, 0x00, 0x00, 0x00


//--------------------- .nv.info._Z18setDiagonalElementPddii --------------------------
	.section	.nv.info._Z18setDiagonalElementPddii,"",@"SHT_CUDA_INFO"
	.sectionflags	@""
	.align	4


	//----- nvinfo : EIATTR_CUDA_API_VERSION
	.align		4
        /*0000*/ 	.byte	0x04, 0x37
        /*0002*/ 	.short	(.L_91 - .L_90)
.L_90:
        /*0004*/ 	.word	0x00000082


	//----- nvinfo : EIATTR_KPARAM_INFO
	.align		4
.L_91:
        /*0008*/ 	.byte	0x04, 0x17
        /*000a*/ 	.short	(.L_93 - .L_92)
.L_92:
        /*000c*/ 	.word	0x00000000
        /*0010*/ 	.short	0x0003
        /*0012*/ 	.short	0x0014
        /*0014*/ 	.byte	0x00, 0xf0, 0x11, 0x00


	//----- nvinfo : EIATTR_KPARAM_INFO
	.align		4
.L_93:
        /*0018*/ 	.byte	0x04, 0x17
        /*001a*/ 	.short	(.L_95 - .L_94)
.L_94:
        /*001c*/ 	.word	0x00000000
        /*0020*/ 	.short	0x0002
        /*0022*/ 	.short	0x0010
        /*0024*/ 	.byte	0x00, 0xf0, 0x11, 0x00


	//----- nvinfo : EIATTR_KPARAM_INFO
	.align		4
.L_95:
        /*0028*/ 	.byte	0x04, 0x17
        /*002a*/ 	.short	(.L_97 - .L_96)
.L_96:
        /*002c*/ 	.word	0x00000000
        /*0030*/ 	.short	0x0001
        /*0032*/ 	.short	0x0008
        /*0034*/ 	.byte	0x00, 0xf0, 0x21, 0x00


	//----- nvinfo : EIATTR_KPARAM_INFO
	.align		4
.L_97:
        /*0038*/ 	.byte	0x04, 0x17
        /*003a*/ 	.short	(.L_99 - .L_98)
.L_98:
        /*003c*/ 	.word	0x00000000
        /*0040*/ 	.short	0x0000
        /*0042*/ 	.short	0x0000
        /*0044*/ 	.byte	0x00, 0xf5, 0x21, 0x00


	//----- nvinfo : EIATTR_SPARSE_MMA_MASK
	.align		4
.L_99:
        /*0048*/ 	.byte	0x03, 0x50
        /*004a*/ 	.short	0x0000


	//----- nvinfo : EIATTR_MAXREG_COUNT
	.align		4
        /*004c*/ 	.byte	0x03, 0x1b
        /*004e*/ 	.short	0x00ff


	//----- nvinfo : EIATTR_MERCURY_ISA_VERSION
	.align		4
        /*0050*/ 	.byte	0x03, 0x5f
        /*0052*/ 	.short	0x0101


	//----- nvinfo : EIATTR_VRC_CTA_INIT_COUNT
	.align		4
        /*0054*/ 	.byte	0x02, 0x4a
	.zero		1
	.zero		1


	//----- nvinfo : EIATTR_EXIT_INSTR_OFFSETS
	.align		4
        /*0058*/ 	.byte	0x04, 0x1c
        /*005a*/ 	.short	(.L_101 - .L_100)


	//   ....[0]....
.L_100:
        /*005c*/ 	.word	0x00000080


	//----- nvinfo : EIATTR_CBANK_PARAM_SIZE
	.align		4
.L_101:
        /*0060*/ 	.byte	0x03, 0x19
        /*0062*/ 	.short	0x0018


	//----- nvinfo : EIATTR_PARAM_CBANK
	.align		4
        /*0064*/ 	.byte	0x04, 0x0a
        /*0066*/ 	.short	(.L_103 - .L_102)
	.align		4
.L_102:
        /*0068*/ 	.word	index@(.nv.constant0._Z18setDiagonalElementPddii)
        /*006c*/ 	.short	0x0380
        /*006e*/ 	.short	0x0018


	//----- nvinfo : EIATTR_SW_WAR
	.align		4
.L_103:
        /*0070*/ 	.byte	0x04, 0x36
        /*0072*/ 	.short	(.L_105 - .L_104)
.L_104:
        /*0074*/ 	.word	0x00000008
.L_105:


//--------------------- .nv.info._Z7copyRowPdS_iiiiii --------------------------
	.section	.nv.info._Z7copyRowPdS_iiiiii,"",@"SHT_CUDA_INFO"
	.sectionflags	@""
	.align	4


	//----- nvinfo : EIATTR_CUDA_API_VERSION
	.align		4
        /*0000*/ 	.byte	0x04, 0x37
        /*0002*/ 	.short	(.L_107 - .L_106)
.L_106:
        /*0004*/ 	.word	0x00000082


	//----- nvinfo : EIATTR_KPARAM_INFO
	.align		4
.L_107:
        /*0008*/ 	.byte	0x04, 0x17
        /*000a*/ 	.short	(.L_109 - .L_108)
.L_108:
        /*000c*/ 	.word	0x00000000
        /*0010*/ 	.short	0x0007
        /*0012*/ 	.short	0x0024
        /*0014*/ 	.byte	0x00, 0xf0, 0x11, 0x00


	//----- nvinfo : EIATTR_KPARAM_INFO
	.align		4
.L_109:
        /*0018*/ 	.byte	0x04, 0x17
        /*001a*/ 	.short	(.L_111 - .L_110)
.L_110:
        /*001c*/ 	.word	0x00000000
        /*0020*/ 	.short	0x0006
        /*0022*/ 	.short	0x0020
        /*0024*/ 	.byte	0x00, 0xf0, 0x11, 0x00


	//----- nvinfo : EIATTR_KPARAM_INFO
	.align		4
.L_111:
        /*0028*/ 	.byte	0x04, 0x17
        /*002a*/ 	.short	(.L_113 - .L_112)
.L_112:
        /*002c*/ 	.word	0x00000000
        /*0030*/ 	.short	0x0005
        /*0032*/ 	.short	0x001c
        /*0034*/ 	.byte	0x00, 0xf0, 0x11, 0x00


	//----- nvinfo : EIATTR_KPARAM_INFO
	.align		4
.L_113:
        /*0038*/ 	.byte	0x04, 0x17
        /*003a*/ 	.short	(.L_115 - .L_114)
.L_114:
        /*003c*/ 	.word	0x00000000
        /*0040*/ 	.short	0x0004
        /*0042*/ 	.short	0x0018
        /*0044*/ 	.byte	0x00, 0xf0, 0x11, 0x00


	//----- nvinfo : EIATTR_KPARAM_INFO
	.align		4
.L_115:
        /*0048*/ 	.byte	0x04, 0x17
        /*004a*/ 	.short	(.L_117 - .L_116)
.L_116:
        /*004c*/ 	.word	0x00000000
        /*0050*/ 	.short	0x0003
        /*0052*/ 	.short	0x0014
        /*0054*/ 	.byte	0x00, 0xf0, 0x11, 0x00


	//----- nvinfo : EIATTR_KPARAM_INFO
	.align		4
.L_117:
        /*0058*/ 	.byte	0x04, 0x17
        /*005a*/ 	.short	(.L_119 - .L_118)
.L_118:
        /*005c*/ 	.word	0x00000000
        /*0060*/ 	.short	0x0002
        /*0062*/ 	.short	0x0010
        /*0064*/ 	.byte	0x00, 0xf0, 0x11, 0x00


	//----- nvinfo : EIATTR_KPARAM_INFO
	.align		4
.L_119:
        /*0068*/ 	.byte	0x04, 0x17
        /*006a*/ 	.short	(.L_121 - .L_120)
.L_120:
        /*006c*/ 	.word	0x00000000
        /*0070*/ 	.short	0x0001
        /*0072*/ 	.short	0x0008
        /*0074*/ 	.byte	0x00, 0xf5, 0x21, 0x00


	//----- nvinfo : EIATTR_KPARAM_INFO
	.align		4
.L_121:
        /*0078*/ 	.byte	0x04, 0x17
        /*007a*/ 	.short	(.L_123 - .L_122)
.L_122:
        /*007c*/ 	.word	0x00000000
        /*0080*/ 	.short	0x0000
        /*0082*/ 	.short	0x0000
        /*0084*/ 	.byte	0x00, 0xf5, 0x21, 0x00


	//----- nvinfo : EIATTR_SPARSE_MMA_MASK
	.align		4
.L_123:
        /*0088*/ 	.byte	0x03, 0x50
        /*008a*/ 	.short	0x0000


	//----- nvinfo : EIATTR_MAXREG_COUNT
	.align		4
        /*008c*/ 	.byte	0x03, 0x1b
        /*008e*/ 	.short	0x00ff


	//----- nvinfo : EIATTR_MERCURY_ISA_VERSION
	.align		4
        /*0090*/ 	.byte	0x03, 0x5f
        /*0092*/ 	.short	0x0101


	//----- nvinfo : EIATTR_VRC_CTA_INIT_COUNT
	.align		4
        /*0094*/ 	.byte	0x02, 0x4a
	.zero		1
	.zero		1


	//----- nvinfo : EIATTR_EXIT_INSTR_OFFSETS
	.align		4
        /*0098*/ 	.byte	0x04, 0x1c
        /*009a*/ 	.short	(.L_125 - .L_124)


	//   ....[0]....
.L_124:
        /*009c*/ 	.word	0x00000070


	//   ....[1]....
        /*00a0*/ 	.word	0x00000130


	//----- nvinfo : EIATTR_CBANK_PARAM_SIZE
	.align		4
.L_125:
        /*00a4*/ 	.byte	0x03, 0x19
        /*00a6*/ 	.short	0x0028


	//----- nvinfo : EIATTR_PARAM_CBANK
	.align		4
        /*00a8*/ 	.byte	0x04, 0x0a
        /*00aa*/ 	.short	(.L_127 - .L_126)
	.align		4
.L_126:
        /*00ac*/ 	.word	index@(.nv.constant0._Z7copyRowPdS_iiiiii)
        /*00b0*/ 	.short	0x0380
        /*00b2*/ 	.short	0x0028


	//----- nvinfo : EIATTR_SW_WAR
	.align		4
.L_127:
        /*00b4*/ 	.byte	0x04, 0x36
        /*00b6*/ 	.short	(.L_129 - .L_128)
.L_128:
        /*00b8*/ 	.word	0x00000008
.L_129:


//--------------------- .nv.info._Z10copyColumnPdS_iiiiii --------------------------
	.section	.nv.info._Z10copyColumnPdS_iiiiii,"",@"SHT_CUDA_INFO"
	.sectionflags	@""
	.align	4


	//----- nvinfo : EIATTR_CUDA_API_VERSION
	.align		4
        /*0000*/ 	.byte	0x04, 0x37
        /*0002*/ 	.short	(.L_131 - .L_130)
.L_130:
        /*0004*/ 	.word	0x00000082


	//----- nvinfo : EIATTR_KPARAM_INFO
	.align		4
.L_131:
        /*0008*/ 	.byte	0x04, 0x17
        /*000a*/ 	.short	(.L_133 - .L_132)
.L_132:
        /*000c*/ 	.word	0x00000000
        /*0010*/ 	.short	0x0007
        /*0012*/ 	.short	0x0024
        /*0014*/ 	.byte	0x00, 0xf0, 0x11, 0x00


	//----- nvinfo : EIATTR_KPARAM_INFO
	.align		4
.L_133:
        /*0018*/ 	.byte	0x04, 0x17
        /*001a*/ 	.short	(.L_135 - .L_134)
.L_134:
        /*001c*/ 	.word	0x00000000
        /*0020*/ 	.short	0x0006
        /*0022*/ 	.short	0x0020
        /*0024*/ 	.byte	0x00, 0xf0, 0x11, 0x00


	//----- nvinfo : EIATTR_KPARAM_INFO
	.align		4
.L_135:
        /*0028*/ 	.byte	0x04, 0x17
        /*002a*/ 	.short	(.L_137 - .L_136)
.L_136:
        /*002c*/ 	.word	0x00000000
        /*0030*/ 	.short	0x0005
        /*0032*/ 	.short	0x001c
        /*0034*/ 	.byte	0x00, 0xf0, 0x11, 0x00


	//----- nvinfo : EIATTR_KPARAM_INFO
	.align		4
.L_137:
        /*0038*/ 	.byte	0x04, 0x17
        /*003a*/ 	.short	(.L_139 - .L_138)
.L_138:
        /*003c*/ 	.word	0x00000000
        /*0040*/ 	.short	0x0004
        /*0042*/ 	.short	0x0018
        /*0044*/ 	.byte	0x00, 0xf0, 0x11, 0x00


	//----- nvinfo : EIATTR_KPARAM_INFO
	.align		4
.L_139:
        /*0048*/ 	.byte	0x04, 0x17
        /*004a*/ 	.short	(.L_141 - .L_140)
.L_140:
        /*004c*/ 	.word	0x00000000
        /*0050*/ 	.short	0x0003
        /*0052*/ 	.short	0x0014
        /*0054*/ 	.byte	0x00, 0xf0, 0x11, 0x00


	//----- nvinfo : EIATTR_KPARAM_INFO
	.align		4
.L_141:
        /*0058*/ 	.byte	0x04, 0x17
        /*005a*/ 	.short	(.L_143 - .L_142)
.L_142:
        /*005c*/ 	.word	0x00000000
        /*0060*/ 	.short	0x0002
        /*0062*/ 	.short	0x0010
        /*0064*/ 	.byte	0x00, 0xf0, 0x11, 0x00


	//----- nvinfo : EIATTR_KPARAM_INFO
	.align		4
.L_143:
        /*0068*/ 	.byte	0x04, 0x17
        /*006a*/ 	.short	(.L_145 - .L_144)
.L_144:
        /*006c*/ 	.word	0x00000000
        /*0070*/ 	.short	0x0001
        /*0072*/ 	.short	0x0008
        /*0074*/ 	.byte	0x00, 0xf5, 0x21, 0x00


	//----- nvinfo : EIATTR_KPARAM_INFO
	.align		4
.L_145:
        /*0078*/ 	.byte	0x04, 0x17
        /*007a*/ 	.short	(.L_147 - .L_146)
.L_146:
        /*007c*/ 	.word	0x00000000
        /*0080*/ 	.short	0x0000
        /*0082*/ 	.short	0x0000
        /*0084*/ 	.byte	0x00, 0xf5, 0x21, 0x00


	//----- nvinfo : EIATTR_SPARSE_MMA_MASK
	.align		4
.L_147:
        /*0088*/ 	.byte	0x03, 0x50
        /*008a*/ 	.short	0x0000


	//----- nvinfo : EIATTR_MAXREG_COUNT
	.align		4
        /*008c*/ 	.byte	0x03, 0x1b
        /*008e*/ 	.short	0x00ff


	//----- nvinfo : EIATTR_MERCURY_ISA_VERSION
	.align		4
        /*0090*/ 	.byte	0x03, 0x5f
        /*0092*/ 	.short	0x0101


	//----- nvinfo : EIATTR_VRC_CTA_INIT_COUNT
	.align		4
        /*0094*/ 	.byte	0x02, 0x4a
	.zero		1
	.zero		1


	//----- nvinfo : EIATTR_EXIT_INSTR_OFFSETS
	.align		4
        /*0098*/ 	.byte	0x04, 0x1c
        /*009a*/ 	.short	(.L_149 - .L_148)


	//   ....[0]....
.L_148:
        /*009c*/ 	.word	0x00000070


	//   ....[1]....
        /*00a0*/ 	.word	0x00000130


	//----- nvinfo : EIATTR_CBANK_PARAM_SIZE
	.align		4
.L_149:
        /*00a4*/ 	.byte	0x03, 0x19
        /*00a6*/ 	.short	0x0028


	//----- nvinfo : EIATTR_PARAM_CBANK
	.align		4
        /*00a8*/ 	.byte	0x04, 0x0a
        /*00aa*/ 	.short	(.L_151 - .L_150)
	.align		4
.L_150:
        /*00ac*/ 	.word	index@(.nv.constant0._Z10copyColumnPdS_iiiiii)
        /*00b0*/ 	.short	0x0380
        /*00b2*/ 	.short	0x0028


	//----- nvinfo : EIATTR_SW_WAR
	.align		4
.L_151:
        /*00b4*/ 	.byte	0x04, 0x36
        /*00b6*/ 	.short	(.L_153 - .L_152)
.L_152:
        /*00b8*/ 	.word	0x00000008
.L_153:


//--------------------- .nv.info._Z15initZerosKernelPdi --------------------------
	.section	.nv.info._Z15initZerosKernelPdi,"",@"SHT_CUDA_INFO"
	.sectionflags	@""
	.align	4


	//----- nvinfo : EIATTR_CUDA_API_VERSION
	.align		4
        /*0000*/ 	.byte	0x04, 0x37
        /*0002*/ 	.short	(.L_155 - .L_154)
.L_154:
        /*0004*/ 	.word	0x00000082


	//----- nvinfo : EIATTR_KPARAM_INFO
	.align		4
.L_155:
        /*0008*/ 	.byte	0x04, 0x17
        /*000a*/ 	.short	(.L_157 - .L_156)
.L_156:
        /*000c*/ 	.word	0x00000000
        /*0010*/ 	.short	0x0001
        /*0012*/ 	.short	0x0008
        /*0014*/ 	.byte	0x00, 0xf0, 0x11, 0x00


	//----- nvinfo : EIATTR_KPARAM_INFO
	.align		4
.L_157:
        /*0018*/ 	.byte	0x04, 0x17
        /*001a*/ 	.short	(.L_159 - .L_158)
.L_158:
        /*001c*/ 	.word	0x00000000
        /*0020*/ 	.short	0x0000
        /*0022*/ 	.short	0x0000
        /*0024*/ 	.byte	0x00, 0xf5, 0x21, 0x00


	//----- nvinfo : EIATTR_SPARSE_MMA_MASK
	.align		4
.L_159:
        /*0028*/ 	.byte	0x03, 0x50
        /*002a*/ 	.short	0x0000


	//----- nvinfo : EIATTR_MAXREG_COUNT
	.align		4
        /*002c*/ 	.byte	0x03, 0x1b
        /*002e*/ 	.short	0x00ff


	//----- nvinfo : EIATTR_MERCURY_ISA_VERSION
	.align		4
        /*0030*/ 	.byte	0x03, 0x5f
        /*0032*/ 	.short	0x0101


	//----- nvinfo : EIATTR_VRC_CTA_INIT_COUNT
	.align		4
        /*0034*/ 	.byte	0x02, 0x4a
	.zero		1
	.zero		1


	//----- nvinfo : EIATTR_EXIT_INSTR_OFFSETS
	.align		4
        /*0038*/ 	.byte	0x04, 0x1c
        /*003a*/ 	.short	(.L_161 - .L_160)


	//   ....[0]....
.L_160:
        /*003c*/ 	.word	0x00000070


	//   ....[1]....
        /*0040*/ 	.word	0x000000c0


	//----- nvinfo : EIATTR_CBANK_PARAM_SIZE
	.align		4
.L_161:
        /*0044*/ 	.byte	0x03, 0x19
        /*0046*/ 	.short	0x000c


	//----- nvinfo : EIATTR_PARAM_CBANK
	.align		4
        /*0048*/ 	.byte	0x04, 0x0a
        /*004a*/ 	.short	(.L_163 - .L_162)
	.align		4
.L_162:
        /*004c*/ 	.word	index@(.nv.constant0._Z15initZerosKernelPdi)
        /*0050*/ 	.short	0x0380
        /*0052*/ 	.short	0x000c


	//----- nvinfo : EIATTR_SW_WAR
	.align		4
.L_163:
        /*0054*/ 	.byte	0x04, 0x36
        /*0056*/ 	.short	(.L_165 - .L_164)
.L_164:
        /*0058*/ 	.word	0x00000008
.L_165:


//--------------------- .nv.info._Z27extractSingularValuesKernelPdS_iiiii --------------------------
	.section	.nv.info._Z27extractSingularValuesKernelPdS_iiiii,"",@"SHT_CUDA_INFO"
	.sectionflags	@""
	.align	4


	//----- nvinfo : EIATTR_CUDA_API_VERSION
	.align		4
        /*0000*/ 	.byte	0x04, 0x37
        /*0002*/ 	.short	(.L_167 - .L_166)
.L_166:
        /*0004*/ 	.word	0x00000082


	//----- nvinfo : EIATTR_KPARAM_INFO
	.align		4
.L_167:
        /*0008*/ 	.byte	0x04, 0x17
        /*000a*/ 	.short	(.L_169 - .L_168)
.L_168:
        /*000c*/ 	.word	0x00000000
        /*0010*/ 	.short	0x0006
        /*0012*/ 	.short	0x0020
        /*0014*/ 	.byte	0x00, 0xf0, 0x11, 0x00


	//----- nvinfo : EIATTR_KPARAM_INFO
	.align		4
.L_169:
        /*0018*/ 	.byte	0x04, 0x17
        /*001a*/ 	.short	(.L_171 - .L_170)
.L_170:
        /*001c*/ 	.word	0x00000000
        /*0020*/ 	.short	0x0005
        /*0022*/ 	.short	0x001c
        /*0024*/ 	.byte	0x00, 0xf0, 0x11, 0x00


	//----- nvinfo : EIATTR_KPARAM_INFO
	.align		4
.L_171:
        /*0028*/ 	.byte	0x04, 0x17
        /*002a*/ 	.short	(.L_173 - .L_172)
.L_172:
        /*002c*/ 	.word	0x00000000
        /*0030*/ 	.short	0x0004
        /*0032*/ 	.short	0x0018
        /*0034*/ 	.byte	0x00, 0xf0, 0x11, 0x00


	//----- nvinfo : EIATTR_KPARAM_INFO
	.align		4
.L_173:
        /*0038*/ 	.byte	0x04, 0x17
        /*003a*/ 	.short	(.L_175 - .L_174)
.L_174:
        /*003c*/ 	.word	0x00000000
        /*0040*/ 	.short	0x0003
        /*0042*/ 	.short	0x0014
        /*0044*/ 	.byte	0x00, 0xf0, 0x11, 0x00


	//----- nvinfo : EIATTR_KPARAM_INFO
	.align		4
.L_175:
        /*0048*/ 	.byte	0x04, 0x17
        /*004a*/ 	.short	(.L_177 - .L_176)
.L_176:
        /*004c*/ 	.word	0x00000000
        /*0050*/ 	.short	0x0002
        /*0052*/ 	.short	0x0010
        /*0054*/ 	.byte	0x00, 0xf0, 0x11, 0x00


	//----- nvinfo : EIATTR_KPARAM_INFO
	.align		4
.L_177:
        /*0058*/ 	.byte	0x04, 0x17
        /*005a*/ 	.short	(.L_179 - .L_178)
.L_178:
        /*005c*/ 	.word	0x00000000
        /*0060*/ 	.short	0x0001
        /*0062*/ 	.short	0x0008
        /*0064*/ 	.byte	0x00, 0xf5, 0x21, 0x00


	//----- nvinfo : EIATTR_KPARAM_INFO
	.align		4
.L_179:
        /*0068*/ 	.byte	0x04, 0x17
        /*006a*/ 	.short	(.L_181 - .L_180)
.L_180:
        /*006c*/ 	.word	0x00000000
        /*0070*/ 	.short	0x0000
        /*0072*/ 	.short	0x0000
        /*0074*/ 	.byte	0x00, 0xf5, 0x21, 0x00


	//----- nvinfo : EIATTR_SPARSE_MMA_MASK
	.align		4
.L_181:
        /*0078*/ 	.byte	0x03, 0x50
        /*007a*/ 	.short	0x0000


	//----- nvinfo : EIATTR_MAXREG_COUNT
	.align		4
        /*007c*/ 	.byte	0x03, 0x1b
        /*007e*/ 	.short	0x00ff


	//----- nvinfo : EIATTR_MERCURY_ISA_VERSION
	.align		4
        /*0080*/ 	.byte	0x03, 0x5f
        /*0082*/ 	.short	0x0101


	//----- nvinfo : EIATTR_VRC_CTA_INIT_COUNT
	.align		4
        /*0084*/ 	.byte	0x02, 0x4a
	.zero		1
	.zero		1


	//----- nvinfo : EIATTR_EXIT_INSTR_OFFSETS
	.align		4
        /*0088*/ 	.byte	0x04, 0x1c
        /*008a*/ 	.short	(.L_183 - .L_182)


	//   ....[0]....
.L_182:
        /*008c*/ 	.word	0x00000070


	//   ....[1]....
        /*0090*/ 	.word	0x00000130


	//----- nvinfo : EIATTR_CBANK_PARAM_SIZE
	.align		4
.L_183:
        /*0094*/ 	.byte	0x03, 0x19
        /*0096*/ 	.short	0x0024


	//----- nvinfo : EIATTR_PARAM_CBANK
	.align		4
        /*0098*/ 	.byte	0x04, 0x0a
        /*009a*/ 	.short	(.L_185 - .L_184)
	.align		4
.L_184:
        /*009c*/ 	.word	index@(.nv.constant0._Z27extractSingularValuesKernelPdS_iiiii)
        /*00a0*/ 	.short	0x0380
        /*00a2*/ 	.short	0x0024


	//----- nvinfo : EIATTR_SW_WAR
	.align		4
.L_185:
        /*00a4*/ 	.byte	0x04, 0x36
        /*00a6*/ 	.short	(.L_187 - .L_186)
.L_186:
        /*00a8*/ 	.word	0x00000008
.L_187:


//--------------------- .nv.info._Z18initIdentityMatrixPdii --------------------------
	.section	.nv.info._Z18initIdentityMatrixPdii,"",@"SHT_CUDA_INFO"
	.sectionflags	@""
	.align	4


	//----- nvinfo : EIATTR_CUDA_API_VERSION
	.align		4
        /*0000*/ 	.byte	0x04, 0x37
        /*0002*/ 	.short	(.L_189 - .L_188)
.L_188:
        /*0004*/ 	.word	0x00000082


	//----- nvinfo : EIATTR_KPARAM_INFO
	.align		4
.L_189:
        /*0008*/ 	.byte	0x04, 0x17
        /*000a*/ 	.short	(.L_191 - .L_190)
.L_190:
        /*000c*/ 	.word	0x00000000
        /*0010*/ 	.short	0x0002
        /*0012*/ 	.short	0x000c
        /*0014*/ 	.byte	0x00, 0xf0, 0x11, 0x00


	//----- nvinfo : EIATTR_KPARAM_INFO
	.align		4
.L_191:
        /*0018*/ 	.byte	0x04, 0x17
        /*001a*/ 	.short	(.L_193 - .L_192)
.L_192:
        /*001c*/ 	.word	0x00000000
        /*0020*/ 	.short	0x0001
        /*0022*/ 	.short	0x0008
        /*0024*/ 	.byte	0x00, 0xf0, 0x11, 0x00


	//----- nvinfo : EIATTR_KPARAM_INFO
	.align		4
.L_193:
        /*0028*/ 	.byte	0x04, 0x17
        /*002a*/ 	.short	(.L_195 - .L_194)
.L_194:
        /*002c*/ 	.word	0x00000000
        /*0030*/ 	.short	0x0000
        /*0032*/ 	.short	0x0000
        /*0034*/ 	.byte	0x00, 0xf5, 0x21, 0x00


	//----- nvinfo : EIATTR_SPARSE_MMA_MASK
	.align		4
.L_195:
        /*0038*/ 	.byte	0x03, 0x50
        /*003a*/ 	.short	0x0000


	//----- nvinfo : EIATTR_MAXREG_COUNT
	.align		4
        /*003c*/ 	.byte	0x03, 0x1b
        /*003e*/ 	.short	0x00ff


	//----- nvinfo : EIATTR_MERCURY_ISA_VERSION
	.align		4
        /*0040*/ 	.byte	0x03, 0x5f
        /*0042*/ 	.short	0x0101


	//----- nvinfo : EIATTR_VRC_CTA_INIT_COUNT
	.align		4
        /*0044*/ 	.byte	0x02, 0x4a
	.zero		1
	.zero		1


	//----- nvinfo : EIATTR_EXIT_INSTR_OFFSETS
	.align		4
        /*0048*/ 	.byte	0x04, 0x1c
        /*004a*/ 	.short	(.L_197 - .L_196)


	//   ....[0]....
.L_196:
        /*004c*/ 	.word	0x00000080


	//   ....[1]....
        /*0050*/ 	.word	0x00000440


	//   ....[2]....
        /*0054*/ 	.word	0x00000600


	//   ....[3]....
        /*0058*/ 	.word	0x00000720


	//   ....[4]....
        /*005c*/ 	.word	0x000007a0


	//----- nvinfo : EIATTR_CBANK_PARAM_SIZE
	.align		4
.L_197:
        /*0060*/ 	.byte	0x03, 0x19
        /*0062*/ 	.short	0x0010


	//----- nvinfo : EIATTR_PARAM_CBANK
	.align		4
        /*0064*/ 	.byte	0x04, 0x0a
        /*0066*/ 	.short	(.L_199 - .L_198)
	.align		4
.L_198:
        /*0068*/ 	.word	index@(.nv.constant0._Z18initIdentityMatrixPdii)
        /*006c*/ 	.short	0x0380
        /*006e*/ 	.short	0x0010


	//----- nvinfo : EIATTR_SW_WAR
	.align		4
.L_199:
        /*0070*/ 	.byte	0x04, 0x36
        /*0072*/ 	.short	(.L_201 - .L_200)
.L_200:
        /*0074*/ 	.word	0x00000008
.L_201:


//--------------------- .nv.info._Z10extractRowPdS_iiiii --------------------------
	.section	.nv.info._Z10extractRowPdS_iiiii,"",@"SHT_CUDA_INFO"
	.sectionflags	@""
	.align	4


	//----- nvinfo : EIATTR_CUDA_API_VERSION
	.align		4
        /*0000*/ 	.byte	0x04, 0x37
        /*0002*/ 	.short	(.L_203 - .L_202)
.L_202:
        /*0004*/ 	.word	0x00000082


	//----- nvinfo : EIATTR_KPARAM_INFO
	.align		4
.L_203:
        /*0008*/ 	.byte	0x04, 0x17
        /*000a*/ 	.short	(.L_205 - .L_204)
.L_204:
        /*000c*/ 	.word	0x00000000
        /*0010*/ 	.short	0x0006
        /*0012*/ 	.short	0x0020
        /*0014*/ 	.byte	0x00, 0xf0, 0x11, 0x00


	//----- nvinfo : EIATTR_KPARAM_INFO
	.align		4
.L_205:
        /*0018*/ 	.byte	0x04, 0x17
        /*001a*/ 	.short	(.L_207 - .L_206)
.L_206:
        /*001c*/ 	.word	0x00000000
        /*0020*/ 	.short	0x0005
        /*0022*/ 	.short	0x001c
        /*0024*/ 	.byte	0x00, 0xf0, 0x11, 0x00


	//----- nvinfo : EIATTR_KPARAM_INFO
	.align		4
.L_207:
        /*0028*/ 	.byte	0x04, 0x17
        /*002a*/ 	.short	(.L_209 - .L_208)
.L_208:
        /*002c*/ 	.word	0x00000000
        /*0030*/ 	.short	0x0004
        /*0032*/ 	.short	0x0018
        /*0034*/ 	.byte	0x00, 0xf0, 0x11, 0x00


	//----- nvinfo : EIATTR_KPARAM_INFO
	.align		4
.L_209:
        /*0038*/ 	.byte	0x04, 0x17
        /*003a*/ 	.short	(.L_211 - .L_210)
.L_210:
        /*003c*/ 	.word	0x00000000
        /*0040*/ 	.short	0x0003
        /*0042*/ 	.short	0x0014
        /*0044*/ 	.byte	0x00, 0xf0, 0x11, 0x00


	//----- nvinfo : EIATTR_KPARAM_INFO
	.align		4
.L_211:
        /*0048*/ 	.byte	0x04, 0x17
        /*004a*/ 	.short	(.L_213 - .L_212)
.L_212:
        /*004c*/ 	.word	0x00000000
        /*0050*/ 	.short	0x0002
        /*0052*/ 	.short	0x0010
        /*0054*/ 	.byte	0x00, 0xf0, 0x11, 0x00


	//----- nvinfo : EIATTR_KPARAM_INFO
	.align		4
.L_213:
        /*0058*/ 	.byte	0x04, 0x17
        /*005a*/ 	.short	(.L_215 - .L_214)
.L_214:
        /*005c*/ 	.word	0x00000000
        /*0060*/ 	.short	0x0001
        /*0062*/ 	.short	0x0008
        /*0064*/ 	.byte	0x00, 0xf5, 0x21, 0x00


	//----- nvinfo : EIATTR_KPARAM_INFO
	.align		4
.L_215:
        /*0068*/ 	.byte	0x04, 0x17
        /*006a*/ 	.short	(.L_217 - .L_216)
.L_216:
        /*006c*/ 	.word	0x00000000
        /*0070*/ 	.short	0x0000
        /*0072*/ 	.short	0x0000
        /*0074*/ 	.byte	0x00, 0xf5, 0x21, 0x00


	//----- nvinfo : EIATTR_SPARSE_MMA_MASK
	.align		4
.L_217:
        /*0078*/ 	.byte	0x03, 0x50
        /*007a*/ 	.short	0x0000


	//----- nvinfo : EIATTR_MAXREG_COUNT
	.align		4
        /*007c*/ 	.byte	0x03, 0x1b
        /*007e*/ 	.short	0x00ff


	//----- nvinfo : EIATTR_MERCURY_ISA_VERSION
	.align		4
        /*0080*/ 	.byte	0x03, 0x5f
        /*0082*/ 	.short	0x0101


	//----- nvinfo : EIATTR_VRC_CTA_INIT_COUNT
	.align		4
        /*0084*/ 	.byte	0x02, 0x4a
	.zero		1
	.zero		1


	//----- nvinfo : EIATTR_EXIT_INSTR_OFFSETS
	.align		4
        /*0088*/ 	.byte	0x04, 0x1c
        /*008a*/ 	.short	(.L_219 - .L_218)


	//   ....[0]....
.L_218:
        /*008c*/ 	.word	0x00000090


	//   ....[1]....
        /*0090*/ 	.word	0x00000150


	//----- nvinfo : EIATTR_CBANK_PARAM_SIZE
	.align		4
.L_219:
        /*0094*/ 	.byte	0x03, 0x19
        /*0096*/ 	.short	0x0024


	//----- nvinfo : EIATTR_PARAM_CBANK
	.align		4
        /*0098*/ 	.byte	0x04, 0x0a
        /*009a*/ 	.short	(.L_221 - .L_220)
	.align		4
.L_220:
        /*009c*/ 	.word	index@(.nv.constant0._Z10extractRowPdS_iiiii)
        /*00a0*/ 	.short	0x0380
        /*00a2*/ 	.short	0x0024


	//----- nvinfo : EIATTR_SW_WAR
	.align		4
.L_221:
        /*00a4*/ 	.byte	0x04, 0x36
        /*00a6*/ 	.short	(.L_223 - .L_222)
.L_222:
        /*00a8*/ 	.word	0x00000008
.L_223:


//--------------------- .nv.info._Z13extractColumnPdS_iiiii --------------------------
	.section	.nv.info._Z13extractColumnPdS_iiiii,"",@"SHT_CUDA_INFO"
	.sectionflags	@""
	.align	4


	//----- nvinfo : EIATTR_CUDA_API_VERSION
	.align		4
        /*0000*/ 	.byte	0x04, 0x37
        /*0002*/ 	.short	(.L_225 - .L_224)
.L_224:
        /*0004*/ 	.word	0x00000082


	//----- nvinfo : EIATTR_KPARAM_INFO
	.align		4
.L_225:
        /*0008*/ 	.byte	0x04, 0x17
        /*000a*/ 	.short	(.L_227 - .L_226)
.L_226:
        /*000c*/ 	.word	0x00000000
        /*0010*/ 	.short	0x0006
        /*0012*/ 	.short	0x0020
        /*0014*/ 	.byte	0x00, 0xf0, 0x11, 0x00


	//----- nvinfo : EIATTR_KPARAM_INFO
	.align		4
.L_227:
        /*0018*/ 	.byte	0x04, 0x17
        /*001a*/ 	.short	(.L_229 - .L_228)
.L_228:
        /*001c*/ 	.word	0x00000000
        /*0020*/ 	.short	0x0005
        /*0022*/ 	.short	0x001c
        /*0024*/ 	.byte	0x00, 0xf0, 0x11, 0x00


	//----- nvinfo : EIATTR_KPARAM_INFO
	.align		4
.L_229:
        /*0028*/ 	.byte	0x04, 0x17
        /*002a*/ 	.short	(.L_231 - .L_230)
.L_230:
        /*002c*/ 	.word	0x00000000
        /*0030*/ 	.short	0x0004
        /*0032*/ 	.short	0x0018
        /*0034*/ 	.byte	0x00, 0xf0, 0x11, 0x00


	//----- nvinfo : EIATTR_KPARAM_INFO
	.align		4
.L_231:
        /*0038*/ 	.byte	0x04, 0x17
        /*003a*/ 	.short	(.L_233 - .L_232)
.L_232:
        /*003c*/ 	.word	0x00000000
        /*0040*/ 	.short	0x0003
        /*0042*/ 	.short	0x0014
        /*0044*/ 	.byte	0x00, 0xf0, 0x11, 0x00


	//----- nvinfo : EIATTR_KPARAM_INFO
	.align		4
.L_233:
        /*0048*/ 	.byte	0x04, 0x17
        /*004a*/ 	.short	(.L_235 - .L_234)
.L_234:
        /*004c*/ 	.word	0x00000000
        /*0050*/ 	.short	0x0002
        /*0052*/ 	.short	0x0010
        /*0054*/ 	.byte	0x00, 0xf0, 0x11, 0x00


	//----- nvinfo : EIATTR_KPARAM_INFO
	.align		4
.L_235:
        /*0058*/ 	.byte	0x04, 0x17
        /*005a*/ 	.short	(.L_237 - .L_236)
.L_236:
        /*005c*/ 	.word	0x00000000
        /*0060*/ 	.short	0x0001
        /*0062*/ 	.short	0x0008
        /*0064*/ 	.byte	0x00, 0xf5, 0x21, 0x00


	//----- nvinfo : EIATTR_KPARAM_INFO
	.align		4
.L_237:
        /*0068*/ 	.byte	0x04, 0x17
        /*006a*/ 	.short	(.L_239 - .L_238)
.L_238:
        /*006c*/ 	.word	0x00000000
        /*0070*/ 	.short	0x0000
        /*0072*/ 	.short	0x0000
        /*0074*/ 	.byte	0x00, 0xf5, 0x21, 0x00


	//----- nvinfo : EIATTR_SPARSE_MMA_MASK
	.align		4
.L_239:
        /*0078*/ 	.byte	0x03, 0x50
        /*007a*/ 	.short	0x0000


	//----- nvinfo : EIATTR_MAXREG_COUNT
	.align		4
        /*007c*/ 	.byte	0x03, 0x1b
        /*007e*/ 	.short	0x00ff


	//----- nvinfo : EIATTR_MERCURY_ISA_VERSION
	.align		4
        /*0080*/ 	.byte	0x03, 0x5f
        /*0082*/ 	.short	0x0101


	//----- nvinfo : EIATTR_VRC_CTA_INIT_COUNT
	.align		4
        /*0084*/ 	.byte	0x02, 0x4a
	.zero		1
	.zero		1


	//----- nvinfo : EIATTR_EXIT_INSTR_OFFSETS
	.align		4
        /*0088*/ 	.byte	0x04, 0x1c
        /*008a*/ 	.short	(.L_241 - .L_240)


	//   ....[0]....
.L_240:
        /*008c*/ 	.word	0x00000090


	//   ....[1]....
        /*0090*/ 	.word	0x00000150


	//----- nvinfo : EIATTR_CBANK_PARAM_SIZE
	.align		4
.L_241:
        /*0094*/ 	.byte	0x03, 0x19
        /*0096*/ 	.short	0x0024


	//----- nvinfo : EIATTR_PARAM_CBANK
	.align		4
        /*0098*/ 	.byte	0x04, 0x0a
        /*009a*/ 	.short	(.L_243 - .L_242)
	.align		4
.L_242:
        /*009c*/ 	.word	index@(.nv.constant0._Z13extractColumnPdS_iiiii)
        /*00a0*/ 	.short	0x0380
        /*00a2*/ 	.short	0x0024


	//----- nvinfo : EIATTR_SW_WAR
	.align		4
.L_243:
        /*00a4*/ 	.byte	0x04, 0x36
        /*00a6*/ 	.short	(.L_245 - .L_244)
.L_244:
        /*00a8*/ 	.word	0x00000008
.L_245:


//--------------------- .nv.info._Z13updateVMatrixPdS_iii --------------------------
	.section	.nv.info._Z13updateVMatrixPdS_iii,"",@"SHT_CUDA_INFO"
	.sectionflags	@""
	.align	4


	//----- nvinfo : EIATTR_CUDA_API_VERSION
	.align		4
        /*0000*/ 	.byte	0x04, 0x37
        /*0002*/ 	.short	(.L_247 - .L_246)
.L_246:
        /*0004*/ 	.word	0x00000082


	//----- nvinfo : EIATTR_KPARAM_INFO
	.align		4
.L_247:
        /*0008*/ 	.byte	0x04, 0x17
        /*000a*/ 	.short	(.L_249 - .L_248)
.L_248:
        /*000c*/ 	.word	0x00000000
        /*0010*/ 	.short	0x0004
        /*0012*/ 	.short	0x0018
        /*0014*/ 	.byte	0x00, 0xf0, 0x11, 0x00


	//----- nvinfo : EIATTR_KPARAM_INFO
	.align		4
.L_249:
        /*0018*/ 	.byte	0x04, 0x17
        /*001a*/ 	.short	(.L_251 - .L_250)
.L_250:
        /*001c*/ 	.word	0x00000000
        /*0020*/ 	.short	0x0003
        /*0022*/ 	.short	0x0014
        /*0024*/ 	.byte	0x00, 0xf0, 0x11, 0x00


	//----- nvinfo : EIATTR_KPARAM_INFO
	.align		4
.L_251:
        /*0028*/ 	.byte	0x04, 0x17
        /*002a*/ 	.short	(.L_253 - .L_252)
.L_252:
        /*002c*/ 	.word	0x00000000
        /*0030*/ 	.short	0x0002
        /*0032*/ 	.short	0x0010
        /*0034*/ 	.byte	0x00, 0xf0, 0x11, 0x00


	//----- nvinfo : EIATTR_KPARAM_INFO
	.align		4
.L_253:
        /*0038*/ 	.byte	0x04, 0x17
        /*003a*/ 	.short	(.L_255 - .L_254)
.L_254:
        /*003c*/ 	.word	0x00000000
        /*0040*/ 	.short	0x0001
        /*0042*/ 	.short	0x0008
        /*0044*/ 	.byte	0x00, 0xf5, 0x21, 0x00


	//----- nvinfo : EIATTR_KPARAM_INFO
	.align		4
.L_255:
        /*0048*/ 	.byte	0x04, 0x17
        /*004a*/ 	.short	(.L_257 - .L_256)
.L_256:
        /*004c*/ 	.word	0x00000000
        /*0050*/ 	.short	0x0000
        /*0052*/ 	.short	0x0000
        /*0054*/ 	.byte	0x00, 0xf5, 0x21, 0x00


	//----- nvinfo : EIATTR_SPARSE_MMA_MASK
	.align		4
.L_257:
        /*0058*/ 	.byte	0x03, 0x50
        /*005a*/ 	.short	0x0000


	//----- nvinfo : EIATTR_MAXREG_COUNT
	.align		4
        /*005c*/ 	.byte	0x03, 0x1b
        /*005e*/ 	.short	0x00ff


	//----- nvinfo : EIATTR_MERCURY_ISA_VERSION
	.align		4
        /*0060*/ 	.byte	0x03, 0x5f
        /*0062*/ 	.short	0x0101


	//----- nvinfo : EIATTR_VRC_CTA_INIT_COUNT
	.align		4
        /*0064*/ 	.byte	0x02, 0x4a
	.zero		1
	.zero		1


	//----- nvinfo : EIATTR_EXIT_INSTR_OFFSETS
	.align		4
        /*0068*/ 	.byte	0x04, 0x1c
        /*006a*/ 	.short	(.L_259 - .L_258)


	//   ....[0]....
.L_258:
        /*006c*/ 	.word	0x00000070


	//   ....[1]....
        /*0070*/ 	.word	0x00000b80


	//   ....[2]....
        /*0074*/ 	.word	0x00000f40


	//   ....[3]....
        /*0078*/ 	.word	0x00001140


	//   ....[4]....
        /*007c*/ 	.word	0x00001290


	//   ....[5]....
        /*0080*/ 	.word	0x00001370


	//----- nvinfo : EIATTR_CBANK_PARAM_SIZE
	.align		4
.L_259:
        /*0084*/ 	.byte	0x03, 0x19
        /*0086*/ 	.short	0x001c


	//----- nvinfo : EIATTR_PARAM_CBANK
	.align		4
        /*0088*/ 	.byte	0x04, 0x0a
        /*008a*/ 	.short	(.L_261 - .L_260)
	.align		4
.L_260:
        /*008c*/ 	.word	index@(.nv.constant0._Z13updateVMatrixPdS_iii)
        /*0090*/ 	.short	0x0380
        /*0092*/ 	.short	0x001c


	//----- nvinfo : EIATTR_SW_WAR
	.align		4
.L_261:
        /*0094*/ 	.byte	0x04, 0x36
        /*0096*/ 	.short	(.L_263 - .L_262)
.L_262:
        /*0098*/ 	.word	0x00000008
.L_263:


//--------------------- .nv.info._Z22applyHouseholderToRowsPdS_iiii --------------------------
	.section	.nv.info._Z22applyHouseholderToRowsPdS_iiii,"",@"SHT_CUDA_INFO"
	.sectionflags	@""
	.align	4


	//----- nvinfo : EIATTR_CUDA_API_VERSION
	.align		4
        /*0000*/ 	.byte	0x04, 0x37
        /*0002*/ 	.short	(.L_265 - .L_264)
.L_264:
        /*0004*/ 	.word	0x00000082


	//----- nvinfo : EIATTR_KPARAM_INFO
	.align		4
.L_265:
        /*0008*/ 	.byte	0x04, 0x17
        /*000a*/ 	.short	(.L_267 - .L_266)
.L_266:
        /*000c*/ 	.word	0x00000000
        /*0010*/ 	.short	0x0005
        /*0012*/ 	.short	0x001c
        /*0014*/ 	.byte	0x00, 0xf0, 0x11, 0x00


	//----- nvinfo : EIATTR_KPARAM_INFO
	.align		4
.L_267:
        /*0018*/ 	.byte	0x04, 0x17
        /*001a*/ 	.short	(.L_269 - .L_268)
.L_268:
        /*001c*/ 	.word	0x00000000
        /*0020*/ 	.short	0x0004
        /*0022*/ 	.short	0x0018
        /*0024*/ 	.byte	0x00, 0xf0, 0x11, 0x00


	//----- nvinfo : EIATTR_KPARAM_INFO
	.align		4
.L_269:
        /*0028*/ 	.byte	0x04, 0x17
        /*002a*/ 	.short	(.L_271 - .L_270)
.L_270:
        /*002c*/ 	.word	0x00000000
        /*0030*/ 	.short	0x0003
        /*0032*/ 	.short	0x0014
        /*0034*/ 	.byte	0x00, 0xf0, 0x11, 0x00


	//----- nvinfo : EIATTR_KPARAM_INFO
	.align		4
.L_271:
        /*0038*/ 	.byte	0x04, 0x17
        /*003a*/ 	.short	(.L_273 - .L_272)
.L_272:
        /*003c*/ 	.word	0x00000000
        /*0040*/ 	.short	0x0002
        /*0042*/ 	.short	0x0010
        /*0044*/ 	.byte	0x00, 0xf0, 0x11, 0x00


	//----- nvinfo : EIATTR_KPARAM_INFO
	.align		4
.L_273:
        /*0048*/ 	.byte	0x04, 0x17
        /*004a*/ 	.short	(.L_275 - .L_274)
.L_274:
        /*004c*/ 	.word	0x00000000
        /*0050*/ 	.short	0x0001
        /*0052*/ 	.short	0x0008
        /*0054*/ 	.byte	0x00, 0xf5, 0x21, 0x00


	//----- nvinfo : EIATTR_KPARAM_INFO
	.align		4
.L_275:
        /*0058*/ 	.byte	0x04, 0x17
        /*005a*/ 	.short	(.L_277 - .L_276)
.L_276:
        /*005c*/ 	.word	0x00000000
        /*0060*/ 	.short	0x0000
        /*0062*/ 	.short	0x0000
        /*0064*/ 	.byte	0x00, 0xf5, 0x21, 0x00


	//----- nvinfo : EIATTR_SPARSE_MMA_MASK
	.align		4
.L_277:
        /*0068*/ 	.byte	0x03, 0x50
        /*006a*/ 	.short	0x0000


	//----- nvinfo : EIATTR_MAXREG_COUNT
	.align		4
        /*006c*/ 	.byte	0x03, 0x1b
        /*006e*/ 	.short	0x00ff


	//----- nvinfo : EIATTR_MERCURY_ISA_VERSION
	.align		4
        /*0070*/ 	.byte	0x03, 0x5f
        /*0072*/ 	.short	0x0101


	//----- nvinfo : EIATTR_VRC_CTA_INIT_COUNT
	.align		4
        /*0074*/ 	.byte	0x02, 0x4a
	.zero		1
	.zero		1


	//----- nvinfo : EIATTR_EXIT_INSTR_OFFSETS
	.align		4
        /*0078*/ 	.byte	0x04, 0x1c
        /*007a*/ 	.short	(.L_279 - .L_278)


	//   ....[0]....
.L_278:
        /*007c*/ 	.word	0x00000070


	//   ....[1]....
        /*0080*/ 	.word	0x00000b70


	//   ....[2]....
        /*0084*/ 	.word	0x00000f30


	//   ....[3]....
        /*0088*/ 	.word	0x00001130


	//   ....[4]....
        /*008c*/ 	.word	0x00001280


	//   ....[5]....
        /*0090*/ 	.word	0x00001360


	//----- nvinfo : EIATTR_CBANK_PARAM_SIZE
	.align		4
.L_279:
        /*0094*/ 	.byte	0x03, 0x19
        /*0096*/ 	.short	0x0020


	//----- nvinfo : EIATTR_PARAM_CBANK
	.align		4
        /*0098*/ 	.byte	0x04, 0x0a
        /*009a*/ 	.short	(.L_281 - .L_280)
	.align		4
.L_280:
        /*009c*/ 	.word	index@(.nv.constant0._Z22applyHouseholderToRowsPdS_iiii)
        /*00a0*/ 	.short	0x0380
        /*00a2*/ 	.short	0x0020


	//----- nvinfo : EIATTR_SW_WAR
	.align		4
.L_281:
        /*00a4*/ 	.byte	0x04, 0x36
        /*00a6*/ 	.short	(.L_283 - .L_282)
.L_282:
        /*00a8*/ 	.word	0x00000008
.L_283:


//--------------------- .nv.info._Z13updateUMatrixPdS_iii --------------------------
	.section	.nv.info._Z13updateUMatrixPdS_iii,"",@"SHT_CUDA_INFO"
	.sectionflags	@""
	.align	4


	//----- nvinfo : EIATTR_CUDA_API_VERSION
	.align		4
        /*0000*/ 	.byte	0x04, 0x37
        /*0002*/ 	.short	(.L_285 - .L_284)
.L_284:
        /*0004*/ 	.word	0x00000082


	//----- nvinfo : EIATTR_KPARAM_INFO
	.align		4
.L_285:
        /*0008*/ 	.byte	0x04, 0x17
        /*000a*/ 	.short	(.L_287 - .L_286)
.L_286:
        /*000c*/ 	.word	0x00000000
        /*0010*/ 	.short	0x0004
        /*0012*/ 	.short	0x0018
        /*0014*/ 	.byte	0x00, 0xf0, 0x11, 0x00


	//----- nvinfo : EIATTR_KPARAM_INFO
	.align		4
.L_287:
        /*0018*/ 	.byte	0x04, 0x17
        /*001a*/ 	.short	(.L_289 - .L_288)
.L_288:
        /*001c*/ 	.word	0x00000000
        /*0020*/ 	.short	0x0003
        /*0022*/ 	.short	0x0014
        /*0024*/ 	.byte	0x00, 0xf0, 0x11, 0x00


	//----- nvinfo : EIATTR_KPARAM_INFO
	.align		4
.L_289:
        /*0028*/ 	.byte	0x04, 0x17
        /*002a*/ 	.short	(.L_291 - .L_290)
.L_290:
        /*002c*/ 	.word	0x00000000
        /*0030*/ 	.short	0x0002
        /*0032*/ 	.short	0x0010
        /*0034*/ 	.byte	0x00, 0xf0, 0x11, 0x00


	//----- nvinfo : EIATTR_KPARAM_INFO
	.align		4
.L_291:
        /*0038*/ 	.byte	0x04, 0x17
        /*003a*/ 	.short	(.L_293 - .L_292)
.L_292:
        /*003c*/ 	.word	0x00000000
        /*0040*/ 	.short	0x0001
        /*0042*/ 	.short	0x0008
        /*0044*/ 	.byte	0x00, 0xf5, 0x21, 0x00


	//----- nvinfo : EIATTR_KPARAM_INFO
	.align		4
.L_293:
        /*0048*/ 	.byte	0x04, 0x17
        /*004a*/ 	.short	(.L_295 - .L_294)
.L_294:
        /*004c*/ 	.word	0x00000000
        /*0050*/ 	.short	0x0000
        /*0052*/ 	.short	0x0000
        /*0054*/ 	.byte	0x00, 0xf5, 0x21, 0x00


	//----- nvinfo : EIATTR_SPARSE_MMA_MASK
	.align		4
.L_295:
        /*0058*/ 	.byte	0x03, 0x50
        /*005a*/ 	.short	0x0000


	//----- nvinfo : EIATTR_MAXREG_COUNT
	.align		4
        /*005c*/ 	.byte	0x03, 0x1b
        /*005e*/ 	.short	0x00ff


	//----- nvinfo : EIATTR_MERCURY_ISA_VERSION
	.align		4
        /*0060*/ 	.byte	0x03, 0x5f
        /*0062*/ 	.short	0x0101


	//----- nvinfo : EIATTR_VRC_CTA_INIT_COUNT
	.align		4
        /*0064*/ 	.byte	0x02, 0x4a
	.zero		1
	.zero		1


	//----- nvinfo : EIATTR_EXIT_INSTR_OFFSETS
	.align		4
        /*0068*/ 	.byte	0x04, 0x1c
        /*006a*/ 	.short	(.L_297 - .L_296)


	//   ....[0]....
.L_296:
        /*006c*/ 	.word	0x00000070


	//   ....[1]....
        /*0070*/ 	.word	0x00000b20


	//   ....[2]....
        /*0074*/ 	.word	0x00000ef0


	//   ....[3]....
        /*0078*/ 	.word	0x000010c0


	//   ....[4]....
        /*007c*/ 	.word	0x00001210


	//   ....[5]....
        /*0080*/ 	.word	0x000012d0


	//----- nvinfo : EIATTR_CBANK_PARAM_SIZE
	.align		4
.L_297:
        /*0084*/ 	.byte	0x03, 0x19
        /*0086*/ 	.short	0x001c


	//----- nvinfo : EIATTR_PARAM_CBANK
	.align		4
        /*0088*/ 	.byte	0x04, 0x0a
        /*008a*/ 	.short	(.L_299 - .L_298)
	.align		4
.L_298:
        /*008c*/ 	.word	index@(.nv.constant0._Z13updateUMatrixPdS_iii)
        /*0090*/ 	.short	0x0380
        /*0092*/ 	.short	0x001c


	//----- nvinfo : EIATTR_SW_WAR
	.align		4
.L_299:
        /*0094*/ 	.byte	0x04, 0x36
        /*0096*/ 	.short	(.L_301 - .L_300)
.L_300:
        /*0098*/ 	.word	0x00000008
.L_301:


//--------------------- .nv.info._Z25applyHouseholderToColumnsPdS_iiii --------------------------
	.section	.nv.info._Z25applyHouseholderToColumnsPdS_iiii,"",@"SHT_CUDA_INFO"
	.sectionflags	@""
	.align	4


	//----- nvinfo : EIATTR_CUDA_API_VERSION
	.align		4
        /*0000*/ 	.byte	0x04, 0x37
        /*0002*/ 	.short	(.L_303 - .L_302)
.L_302:
        /*0004*/ 	.word	0x00000082


	//----- nvinfo : EIATTR_KPARAM_INFO
	.align		4
.L_303:
        /*0008*/ 	.byte	0x04, 0x17
        /*000a*/ 	.short	(.L_305 - .L_304)
.L_304:
        /*000c*/ 	.word	0x00000000
        /*0010*/ 	.short	0x0005
        /*0012*/ 	.short	0x001c
        /*0014*/ 	.byte	0x00, 0xf0, 0x11, 0x00


	//----- nvinfo : EIATTR_KPARAM_INFO
	.align		4
.L_305:
        /*0018*/ 	.byte	0x04, 0x17
        /*001a*/ 	.short	(.L_307 - .L_306)
.L_306:
        /*001c*/ 	.word	0x00000000
        /*0020*/ 	.short	0x0004
        /*0022*/ 	.short	0x0018
        /*0024*/ 	.byte	0x00, 0xf0, 0x11, 0x00


	//----- nvinfo : EIATTR_KPARAM_INFO
	.align		4
.L_307:
        /*0028*/ 	.byte	0x04, 0x17
        /*002a*/ 	.short	(.L_309 - .L_308)
.L_308:
        /*002c*/ 	.word	0x00000000
        /*0030*/ 	.short	0x0003
        /*0032*/ 	.short	0x0014
        /*0034*/ 	.byte	0x00, 0xf0, 0x11, 0x00


	//----- nvinfo : EIATTR_KPARAM_INFO
	.align		4
.L_309:
        /*0038*/ 	.byte	0x04, 0x17
        /*003a*/ 	.short	(.L_311 - .L_310)
.L_310:
        /*003c*/ 	.word	0x00000000
        /*0040*/ 	.short	0x0002
        /*0042*/ 	.short	0x0010
        /*0044*/ 	.byte	0x00, 0xf0, 0x11, 0x00


	//----- nvinfo : EIATTR_KPARAM_INFO
	.align		4
.L_311:
        /*0048*/ 	.byte	0x04, 0x17
        /*004a*/ 	.short	(.L_313 - .L_312)
.L_312:
        /*004c*/ 	.word	0x00000000
        /*0050*/ 	.short	0x0001
        /*0052*/ 	.short	0x0008
        /*0054*/ 	.byte	0x00, 0xf5, 0x21, 0x00


	//----- nvinfo : EIATTR_KPARAM_INFO
	.align		4
.L_313:
        /*0058*/ 	.byte	0x04, 0x17
        /*005a*/ 	.short	(.L_315 - .L_314)
.L_314:
        /*005c*/ 	.word	0x00000000
        /*0060*/ 	.short	0x0000
        /*0062*/ 	.short	0x0000
        /*0064*/ 	.byte	0x00, 0xf5, 0x21, 0x00


	//----- nvinfo : EIATTR_SPARSE_MMA_MASK
	.align		4
.L_315:
        /*0068*/ 	.byte	0x03, 0x50
        /*006a*/ 	.short	0x0000


	//----- nvinfo : EIATTR_MAXREG_COUNT
	.align		4
        /*006c*/ 	.byte	0x03, 0x1b
        /*006e*/ 	.short	0x00ff


	//----- nvinfo : EIATTR_MERCURY_ISA_VERSION
	.align		4
        /*0070*/ 	.byte	0x03, 0x5f
        /*0072*/ 	.short	0x0101


	//----- nvinfo : EIATTR_VRC_CTA_INIT_COUNT
	.align		4
        /*0074*/ 	.byte	0x02, 0x4a
	.zero		1
	.zero		1


	//----- nvinfo : EIATTR_EXIT_INSTR_OFFSETS
	.align		4
        /*0078*/ 	.byte	0x04, 0x1c
        /*007a*/ 	.short	(.L_317 - .L_316)


	//   ....[0]....
.L_316:
        /*007c*/ 	.word	0x00000090


	//   ....[1]....
        /*0080*/ 	.word	0x00000830


	//   ....[2]....
        /*0084*/ 	.word	0x00000cb0


	//   ....[3]....
        /*0088*/ 	.word	0x00000ef0


	//   ....[4]....
        /*008c*/ 	.word	0x00001070


	//   ....[5]....
        /*0090*/ 	.word	0x00001140


	//----- nvinfo : EIATTR_CBANK_PARAM_SIZE
	.align		4
.L_317:
        /*0094*/ 	.byte	0x03, 0x19
        /*0096*/ 	.short	0x0020


	//----- nvinfo : EIATTR_PARAM_CBANK
	.align		4
        /*0098*/ 	.byte	0x04, 0x0a
        /*009a*/ 	.short	(.L_319 - .L_318)
	.align		4
.L_318:
        /*009c*/ 	.word	index@(.nv.constant0._Z25applyHouseholderToColumnsPdS_iiii)
        /*00a0*/ 	.short	0x0380
        /*00a2*/ 	.short	0x0020


	//----- nvinfo : EIATTR_SW_WAR
	.align		4
.L_319:
        /*00a4*/ 	.byte	0x04, 0x36
        /*00a6*/ 	.short	(.L_321 - .L_320)
.L_320:
        /*00a8*/ 	.word	0x00000008
.L_321:


//--------------------- .nv.info._Z15transposeMatrixPdS_ii --------------------------
	.section	.nv.info._Z15transposeMatrixPdS_ii,"",@"SHT_CUDA_INFO"
	.sectionflags	@""
	.align	4


	//----- nvinfo : EIATTR_CUDA_API_VERSION
	.align		4
        /*0000*/ 	.byte	0x04, 0x37
        /*0002*/ 	.short	(.L_323 - .L_322)
.L_322:
        /*0004*/ 	.word	0x00000082


	//----- nvinfo : EIATTR_KPARAM_INFO
	.align		4
.L_323:
        /*0008*/ 	.byte	0x04, 0x17
        /*000a*/ 	.short	(.L_325 - .L_324)
.L_324:
        /*000c*/ 	.word	0x00000000
        /*0010*/ 	.short	0x0003
        /*0012*/ 	.short	0x0014
        /*0014*/ 	.byte	0x00, 0xf0, 0x11, 0x00


	//----- nvinfo : EIATTR_KPARAM_INFO
	.align		4
.L_325:
        /*0018*/ 	.byte	0x04, 0x17
        /*001a*/ 	.short	(.L_327 - .L_326)
.L_326:
        /*001c*/ 	.word	0x00000000
        /*0020*/ 	.short	0x0002
        /*0022*/ 	.short	0x0010
        /*0024*/ 	.byte	0x00, 0xf0, 0x11, 0x00


	//----- nvinfo : EIATTR_KPARAM_INFO
	.align		4
.L_327:
        /*0028*/ 	.byte	0x04, 0x17
        /*002a*/ 	.short	(.L_329 - .L_328)
.L_328:
        /*002c*/ 	.word	0x00000000
        /*0030*/ 	.short	0x0001
        /*0032*/ 	.short	0x0008
        /*0034*/ 	.byte	0x00, 0xf5, 0x21, 0x00


	//----- nvinfo : EIATTR_KPARAM_INFO
	.align		4
.L_329:
        /*0038*/ 	.byte	0x04, 0x17
        /*003a*/ 	.short	(.L_331 - .L_330)
.L_330:
        /*003c*/ 	.word	0x00000000
        /*0040*/ 	.short	0x0000
        /*0042*/ 	.short	0x0000
        /*0044*/ 	.byte	0x00, 0xf5, 0x21, 0x00


	//----- nvinfo : EIATTR_SPARSE_MMA_MASK
	.align		4
.L_331:
        /*0048*/ 	.byte	0x03, 0x50
        /*004a*/ 	.short	0x0000


	//----- nvinfo : EIATTR_MAXREG_COUNT
	.align		4
        /*004c*/ 	.byte	0x03, 0x1b
        /*004e*/ 	.short	0x00ff


	//----- nvinfo : EIATTR_MERCURY_ISA_VERSION
	.align		4
        /*0050*/ 	.byte	0x03, 0x5f
        /*0052*/ 	.short	0x0101


	//----- nvinfo : EIATTR_VRC_CTA_INIT_COUNT
	.align		4
        /*0054*/ 	.byte	0x02, 0x4a
	.zero		1
	.zero		1


	//----- nvinfo : EIATTR_EXIT_INSTR_OFFSETS
	.align		4
        /*0058*/ 	.byte	0x04, 0x1c
        /*005a*/ 	.short	(.L_333 - .L_332)


	//   ....[0]....
.L_332:
        /*005c*/ 	.word	0x000000c0


	//   ....[1]....
        /*0060*/ 	.word	0x00000160


	//----- nvinfo : EIATTR_CBANK_PARAM_SIZE
	.align		4
.L_333:
        /*0064*/ 	.byte	0x03, 0x19
        /*0066*/ 	.short	0x0018


	//----- nvinfo : EIATTR_PARAM_CBANK
	.align		4
        /*0068*/ 	.byte	0x04, 0x0a
        /*006a*/ 	.short	(.L_335 - .L_334)
	.align		4
.L_334:
        /*006c*/ 	.word	index@(.nv.constant0._Z15transposeMatrixPdS_ii)
        /*0070*/ 	.short	0x0380
        /*0072*/ 	.short	0x0018


	//----- nvinfo : EIATTR_SW_WAR
	.align		4
.L_335:
        /*0074*/ 	.byte	0x04, 0x36
        /*0076*/ 	.short	(.L_337 - .L_336)
.L_336:
        /*0078*/ 	.word	0x00000008
.L_337:


//--------------------- .nv.info._Z14matrixMultiplyPdS_S_iii --------------------------
	.section	.nv.info._Z14matrixMultiplyPdS_S_iii,"",@"SHT_CUDA_INFO"
	.sectionflags	@""
	.align	4


	//----- nvinfo : EIATTR_CUDA_API_VERSION
	.align		4
        /*0000*/ 	.byte	0x04, 0x37
        /*0002*/ 	.short	(.L_339 - .L_338)
.L_338:
        /*0004*/ 	.word	0x00000082


	//----- nvinfo : EIATTR_KPARAM_INFO
	.align		4
.L_339:
        /*0008*/ 	.byte	0x04, 0x17
        /*000a*/ 	.short	(.L_341 - .L_340)
.L_340:
        /*000c*/ 	.word	0x00000000
        /*0010*/ 	.short	0x0005
        /*0012*/ 	.short	0x0020
        /*0014*/ 	.byte	0x00, 0xf0, 0x11, 0x00


	//----- nvinfo : EIATTR_KPARAM_INFO
	.align		4
.L_341:
        /*0018*/ 	.byte	0x04, 0x17
        /*001a*/ 	.short	(.L_343 - .L_342)
.L_342:
        /*001c*/ 	.word	0x00000000
        /*0020*/ 	.short	0x0004
        /*0022*/ 	.short	0x001c
        /*0024*/ 	.byte	0x00, 0xf0, 0x11, 0x00


	//----- nvinfo : EIATTR_KPARAM_INFO
	.align		4
.L_343:
        /*0028*/ 	.byte	0x04, 0x17
        /*002a*/ 	.short	(.L_345 - .L_344)
.L_344:
        /*002c*/ 	.word	0x00000000
        /*0030*/ 	.short	0x0003
        /*0032*/ 	.short	0x0018
        /*0034*/ 	.byte	0x00, 0xf0, 0x11, 0x00


	//----- nvinfo : EIATTR_KPARAM_INFO
	.align		4
.L_345:
        /*0038*/ 	.byte	0x04, 0x17
        /*003a*/ 	.short	(.L_347 - .L_346)
.L_346:
        /*003c*/ 	.word	0x00000000
        /*0040*/ 	.short	0x0002
        /*0042*/ 	.short	0x0010
        /*0044*/ 	.byte	0x00, 0xf5, 0x21, 0x00


	//----- nvinfo : EIATTR_KPARAM_INFO
	.align		4
.L_347:
        /*0048*/ 	.byte	0x04, 0x17
        /*004a*/ 	.short	(.L_349 - .L_348)
.L_348:
        /*004c*/ 	.word	0x00000000
        /*0050*/ 	.short	0x0001
        /*0052*/ 	.short	0x0008
        /*0054*/ 	.byte	0x00, 0xf5, 0x21, 0x00


	//----- nvinfo : EIATTR_KPARAM_INFO
	.align		4
.L_349:
        /*0058*/ 	.byte	0x04, 0x17
        /*005a*/ 	.short	(.L_351 - .L_350)
.L_350:
        /*005c*/ 	.word	0x00000000
        /*0060*/ 	.short	0x0000
        /*0062*/ 	.short	0x0000
        /*0064*/ 	.byte	0x00, 0xf5, 0x21, 0x00


	//----- nvinfo : EIATTR_SPARSE_MMA_MASK
	.align		4
.L_351:
        /*0068*/ 	.byte	0x03, 0x50
        /*006a*/ 	.short	0x0000


	//----- nvinfo : EIATTR_MAXREG_COUNT
	.align		4
        /*006c*/ 	.byte	0x03, 0x1b
        /*006e*/ 	.short	0x00ff


	//----- nvinfo : EIATTR_MERCURY_ISA_VERSION
	.align		4
        /*0070*/ 	.byte	0x03, 0x5f
        /*0072*/ 	.short	0x0101


	//----- nvinfo : EIATTR_VRC_CTA_INIT_COUNT
	.align		4
        /*0074*/ 	.byte	0x02, 0x4a
	.zero		1
	.zero		1


	//----- nvinfo : EIATTR_EXIT_INSTR_OFFSETS
	.align		4
        /*0078*/ 	.byte	0x04, 0x1c
        /*007a*/ 	.short	(.L_353 - .L_352)


	//   ....[0]....
.L_352:
        /*007c*/ 	.word	0x000000d0


	//   ....[1]....
        /*0080*/ 	.word	0x000008f0


	//----- nvinfo : EIATTR_CBANK_PARAM_SIZE
	.align		4
.L_353:
        /*0084*/ 	.byte	0x03, 0x19
        /*0086*/ 	.short	0x0024


	//----- nvinfo : EIATTR_PARAM_CBANK
	.align		4
        /*0088*/ 	.byte	0x04, 0x0a
        /*008a*/ 	.short	(.L_355 - .L_354)
	.align		4
.L_354:
        /*008c*/ 	.word	index@(.nv.constant0._Z14matrixMultiplyPdS_S_iii)
        /*0090*/ 	.short	0x0380
        /*0092*/ 	.short	0x0024


	//----- nvinfo : EIATTR_SW_WAR
	.align		4
.L_355:
        /*0094*/ 	.byte	0x04, 0x36
        /*0096*/ 	.short	(.L_357 - .L_356)
.L_356:
        /*0098*/ 	.word	0x00000008
.L_357:


//--------------------- .nv.info._Z10vectorNormPdS_i --------------------------
	.section	.nv.info._Z10vectorNormPdS_i,"",@"SHT_CUDA_INFO"
	.sectionflags	@""
	.align	4


	//----- nvinfo : EIATTR_CUDA_API_VERSION
	.align		4
        /*0000*/ 	.byte	0x04, 0x37
        /*0002*/ 	.short	(.L_359 - .L_358)
.L_358:
        /*0004*/ 	.word	0x00000082


	//----- nvinfo : EIATTR_KPARAM_INFO
	.align		4
.L_359:
        /*0008*/ 	.byte	0x04, 0x17
        /*000a*/ 	.short	(.L_361 - .L_360)
.L_360:
        /*000c*/ 	.word	0x00000000
        /*0010*/ 	.short	0x0002
        /*0012*/ 	.short	0x0010
        /*0014*/ 	.byte	0x00, 0xf0, 0x11, 0x00


	//----- nvinfo : EIATTR_KPARAM_INFO
	.align		4
.L_361:
        /*0018*/ 	.byte	0x04, 0x17
        /*001a*/ 	.short	(.L_363 - .L_362)
.L_362:
        /*001c*/ 	.word	0x00000000
        /*0020*/ 	.short	0x0001
        /*0022*/ 	.short	0x0008
        /*0024*/ 	.byte	0x00, 0xf5, 0x21, 0x00


	//----- nvinfo : EIATTR_KPARAM_INFO
	.align		4
.L_363:
        /*0028*/ 	.byte	0x04, 0x17
        /*002a*/ 	.short	(.L_365 - .L_364)
.L_364:
        /*002c*/ 	.word	0x00000000
        /*0030*/ 	.short	0x0000
        /*0032*/ 	.short	0x0000
        /*0034*/ 	.byte	0x00, 0xf5, 0x21, 0x00


	//----- nvinfo : EIATTR_SPARSE_MMA_MASK
	.align		4
.L_365:
        /*0038*/ 	.byte	0x03, 0x50
        /*003a*/ 	.short	0x0000


	//----- nvinfo : EIATTR_MAXREG_COUNT
	.align		4
        /*003c*/ 	.byte	0x03, 0x1b
        /*003e*/ 	.short	0x00ff


	//----- nvinfo : EIATTR_NUM_BARRIERS
	.align		4
        /*0040*/ 	.byte	0x02, 0x4c
        /*0042*/ 	.byte	0x01
	.zero		1


	//----- nvinfo : EIATTR_MERCURY_ISA_VERSION
	.align		4
        /*0044*/ 	.byte	0x03, 0x5f
        /*0046*/ 	.short	0x0101


	//----- nvinfo : EIATTR_VRC_CTA_INIT_COUNT
	.align		4
        /*0048*/ 	.byte	0x02, 0x4a
	.zero		1
	.zero		1


	//----- nvinfo : EIATTR_EXIT_INSTR_OFFSETS
	.align		4
        /*004c*/ 	.byte	0x04, 0x1c
        /*004e*/ 	.short	(.L_367 - .L_366)


	//   ....[0]....
.L_366:
        /*0050*/ 	.word	0x000002a0


	//   ....[1]....
        /*0054*/ 	.word	0x00000310


	//----- nvinfo : EIATTR_CRS_STACK_SIZE
	.align		4
.L_367:
        /*0058*/ 	.byte	0x04, 0x1e
        /*005a*/ 	.short	(.L_369 - .L_368)
.L_368:
        /*005c*/ 	.word	0x00000000


	//----- nvinfo : EIATTR_CBANK_PARAM_SIZE
	.align		4
.L_369:
        /*0060*/ 	.byte	0x03, 0x19
        /*0062*/ 	.short	0x0014


	//----- nvinfo : EIATTR_PARAM_CBANK
	.align		4
        /*0064*/ 	.byte	0x04, 0x0a
        /*0066*/ 	.short	(.L_371 - .L_370)
	.align		4
.L_370:
        /*0068*/ 	.word	index@(.nv.constant0._Z10vectorNormPdS_i)
        /*006c*/ 	.short	0x0380
        /*006e*/ 	.short	0x0014


	//----- nvinfo : EIATTR_SW_WAR
	.align		4
.L_371:
        /*0070*/ 	.byte	0x04, 0x36
        /*0072*/ 	.short	(.L_373 - .L_372)
.L_372:
        /*0074*/ 	.word	0x00000008
.L_373:


//--------------------- .nv.callgraph             --------------------------
	.section	.nv.callgraph,"",@"SHT_CUDA_CALLGRAPH"
	.align	4
	.sectionentsize	8
	.align		4
        /*0000*/ 	.word	0x00000000
	.align		4
        /*0004*/ 	.word	0xffffffff
	.align		4
        /*0008*/ 	.word	0x00000000
	.align		4
        /*000c*/ 	.word	0xfffffffe
	.align		4
        /*0010*/ 	.word	0x00000000
	.align		4
        /*0014*/ 	.word	0xfffffffd
	.align		4
        /*0018*/ 	.word	0x00000000
	.align		4
        /*001c*/ 	.word	0xfffffffc


//--------------------- .text._Z18setDiagonalElementPddii --------------------------
	.section	.text._Z18setDiagonalElementPddii,"ax",@progbits
	.align	128
        .global         _Z18setDiagonalElementPddii
        .type           _Z18setDiagonalElementPddii,@function
        .size           _Z18setDiagonalElementPddii,(.L_x_67 - _Z18setDiagonalElementPddii)
        .other          _Z18setDiagonalElementPddii,@"STO_CUDA_ENTRY STV_DEFAULT"
_Z18setDiagonalElementPddii:
.text._Z18setDiagonalElementPddii:
[----:B------:R-:W-:Y:S08]  /*0000*/  LDC R1, c[0x0][0x37c] ;  /* 0x0000df00ff017b82 */ /* 0x000ff00000000800 */
[----:B------:R-:W0:Y:S01]  /*0010*/  LDC.64 R6, c[0x0][0x390] ;  /* 0x0000e400ff067b82 */ /* 0x000e220000000a00 */
[----:B------:R-:W1:Y:S07]  /*0020*/  LDCU.64 UR4, c[0x0][0x358] ;  /* 0x00006b00ff0477ac */ /* 0x000e6e0008000a00 */
[----:B------:R-:W2:Y:S08]  /*0030*/  LDC.64 R2, c[0x0][0x380] ;  /* 0x0000e000ff027b82 */ /* 0x000eb00000000a00 */
[----:B------:R-:W1:Y:S01]  /*0040*/  LDC.64 R4, c[0x0][0x388] ;  /* 0x0000e200ff047b82 */ /* 0x000e620000000a00 */
[----:B0-----:R-:W-:-:S04]  /*0050*/  IMAD R7, R7, R6, R7 ;  /* 0x0000000607077224 */ /* 0x001fc800078e0207 */
[----:B--2---:R-:W-:-:S05]  /*0060*/  IMAD.WIDE R2, R7, 0x8, R2 ;  /* 0x0000000807027825 */ /* 0x004fca00078e0202 */
[----:B-1----:R-:W-:Y:S01]  /*0070*/  STG.E.64 desc[UR4][R2.64], R4 ;  /* 0x0000000402007986 */ /* 0x002fe2000c101b04 */
[----:B------:R-:W-:Y:S05]  /*0080*/  EXIT ;  /* 0x000000000000794d */ /* 0x000fea0003800000 */
.L_x_0:
[----:B------:R-:W-:-:S00]  /*0090*/  BRA `(.L_x_0) ;  /* 0xfffffffc00fc7947 */ /* 0x000fc0000383ffff */
[----:B------:R-:W-:-:S00]  /*00a0*/  NOP ;  /* 0x0000000000007918 */ /* 0x000fc00000000000 */
        /* <DEDUP_REMOVED lines=13> */
.L_x_67:


//--------------------- .text._Z7copyRowPdS_iiiiii --------------------------
	.section	.text._Z7copyRowPdS_iiiiii,"ax",@progbits
	.align	128
        .global         _Z7copyRowPdS_iiiiii
        .type           _Z7copyRowPdS_iiiiii,@function
        .size           _Z7copyRowPdS_iiiiii,(.L_x_68 - _Z7copyRowPdS_iiiiii)
        .other          _Z7copyRowPdS_iiiiii,@"STO_CUDA_ENTRY STV_DEFAULT"
_Z7copyRowPdS_iiiiii:
.text._Z7copyRowPdS_iiiiii:
[----:B------:R-:W-:Y:S01]  /*0000*/  LDC R1, c[0x0][0x37c] ;  /* 0x0000df00ff017b82 */ /* 0x000fe20000000800 */
[----:B------:R-:W0:Y:S07]  /*0010*/  S2R R3, SR_TID.X ;  /* 0x0000000000037919 */ /* 0x000e2e0000002100 */
[----:B------:R-:W0:Y:S01]  /*0020*/  S2UR UR4, SR_CTAID.X ;  /* 0x00000000000479c3 */ /* 0x000e220000002500 */
[----:B------:R-:W1:Y:S07]  /*0030*/  LDCU UR5, c[0x0][0x390] ;  /* 0x00007200ff0577ac */ /* 0x000e6e0008000800 */
[----:B------:R-:W0:Y:S02]  /*0040*/  LDC R0, c[0x0][0x360] ;  /* 0x0000d800ff007b82 */ /* 0x000e240000000800 */
[----:B0-----:R-:W-:-:S05]  /*0050*/  IMAD R0, R0, UR4, R3 ;  /* 0x0000000400007c24 */ /* 0x001fca000f8e0203 */
[----:B-1----:R-:W-:-:S13]  /*0060*/  ISETP.GE.AND P0, PT, R0, UR5, PT ;  /* 0x0000000500007c0c */ /* 0x002fda000bf06270 */
[----:B------:R-:W-:Y:S05]  /*0070*/  @P0 EXIT ;  /* 0x000000000000094d */ /* 0x000fea0003800000 */
[----:B------:R-:W0:Y:S01]  /*0080*/  LDC.64 R6, c[0x0][0x398] ;  /* 0x0000e600ff067b82 */ /* 0x000e220000000a00 */
[----:B------:R-:W0:Y:S01]  /*0090*/  LDCU.64 UR6, c[0x0][0x3a0] ;  /* 0x00007400ff0677ac */ /* 0x000e220008000a00 */
[----:B------:R-:W1:Y:S06]  /*00a0*/  LDCU.64 UR4, c[0x0][0x358] ;  /* 0x00006b00ff0477ac */ /* 0x000e6c0008000a00 */
[----:B------:R-:W2:Y:S01]  /*00b0*/  LDC.64 R2, c[0x0][0x380] ;  /* 0x0000e000ff027b82 */ /* 0x000ea20000000a00 */
[----:B0-----:R-:W-:-:S04]  /*00c0*/  IMAD R5, R6, UR6, R0 ;  /* 0x0000000606057c24 */ /* 0x001fc8000f8e0200 */
[----:B--2---:R-:W-:-:S03]  /*00d0*/  IMAD.WIDE R2, R5, 0x8, R2 ;  /* 0x0000000805027825 */ /* 0x004fc600078e0202 */
[----:B------:R-:W0:Y:S03]  /*00e0*/  LDC.64 R4, c[0x0][0x388] ;  /* 0x0000e200ff047b82 */ /* 0x000e260000000a00 */
[----:B-1----:R-:W2:Y:S01]  /*00f0*/  LDG.E.64 R2, desc[UR4][R2.64] ;  /* 0x0000000402027981 */ /* 0x002ea2000c1e1b00 */
[----:B------:R-:W-:-:S04]  /*0100*/  IMAD R7, R7, UR7, R0 ;  /* 0x0000000707077c24 */ /* 0x000fc8000f8e0200 */
[----:B0-----:R-:W-:-:S05]  /*0110*/  IMAD.WIDE R4, R7, 0x8, R4 ;  /* 0x0000000807047825 */ /* 0x001fca00078e0204 */
[----:B--2---:R-:W-:Y:S01]  /*0120*/  STG.E.64 desc[UR4][R4.64], R2 ;  /* 0x0000000204007986 */ /* 0x004fe2000c101b04 */
[----:B------:R-:W-:Y:S05]  /*0130*/  EXIT ;  /* 0x000000000000794d */ /* 0x000fea0003800000 */
.L_x_1:
        /* <DEDUP_REMOVED lines=12> */
.L_x_68:


//--------------------- .text._Z10copyColumnPdS_iiiiii --------------------------
	.section	.text._Z10copyColumnPdS_iiiiii,"ax",@progbits
	.align	128
        .global         _Z10copyColumnPdS_iiiiii
        .type           _Z10copyColumnPdS_iiiiii,@function
        .size           _Z10copyColumnPdS_iiiiii,(.L_x_69 - _Z10copyColumnPdS_iiiiii)
        .other          _Z10copyColumnPdS_iiiiii,@"STO_CUDA_ENTRY STV_DEFAULT"
_Z10copyColumnPdS_iiiiii:
.text._Z10copyColumnPdS_iiiiii:
        /* <DEDUP_REMOVED lines=20> */
.L_x_2:
        /* <DEDUP_REMOVED lines=12> */
.L_x_69:


//--------------------- .text._Z15initZerosKernelPdi --------------------------
	.section	.text._Z15initZerosKernelPdi,"ax",@progbits
	.align	128
        .global         _Z15initZerosKernelPdi
        .type           _Z15initZerosKernelPdi,@function
        .size           _Z15initZerosKernelPdi,(.L_x_70 - _Z15initZerosKernelPdi)
        .other          _Z15initZerosKernelPdi,@"STO_CUDA_ENTRY STV_DEFAULT"
_Z15initZerosKernelPdi:
.text._Z15initZerosKernelPdi:
        /* <DEDUP_REMOVED lines=9> */
[----:B------:R-:W1:Y:S01]  /*0090*/  LDCU.64 UR4, c[0x0][0x358] ;  /* 0x00006b00ff0477ac */ /* 0x000e620008000a00 */
[----:B0-----:R-:W-:-:S05]  /*00a0*/  IMAD.WIDE R2, R5, 0x8, R2 ;  /* 0x0000000805027825 */ /* 0x001fca00078e0202 */
[----:B-1----:R-:W-:Y:S01]  /*00b0*/  STG.E.64 desc[UR4][R2.64], RZ ;  /* 0x000000ff02007986 */ /* 0x002fe2000c101b04 */
[----:B------:R-:W-:Y:S05]  /*00c0*/  EXIT ;  /* 0x000000000000794d */ /* 0x000fea0003800000 */
.L_x_3:
        /* <DEDUP_REMOVED lines=11> */
.L_x_70:


//--------------------- .text._Z27extractSingularValuesKernelPdS_iiiii --------------------------
	.section	.text._Z27extractSingularValuesKernelPdS_iiiii,"ax",@progbits
	.align	128
        .global         _Z27extractSingularValuesKernelPdS_iiiii
        .type           _Z27extractSingularValuesKernelPdS_iiiii,@function
        .size           _Z27extractSingularValuesKernelPdS_iiiii,(.L_x_71 - _Z27extractSingularValuesKernelPdS_iiiii)
        .other          _Z27extractSingularValuesKernelPdS_iiiii,@"STO_CUDA_ENTRY STV_DEFAULT"
_Z27extractSingularValuesKernelPdS_iiiii:
.text._Z27extractSingularValuesKernelPdS_iiiii:
        /* <DEDUP_REMOVED lines=10> */
[----:B------:R-:W2:Y:S01]  /*00a0*/  LDCU.64 UR4, c[0x0][0x358] ;  /* 0x00006b00ff0477ac */ /* 0x000ea20008000a00 */
[----:B-1----:R-:W-:-:S04]  /*00b0*/  IMAD R5, R0, UR6, R0 ;  /* 0x0000000600057c24 */ /* 0x002fc8000f8e0200 */
[----:B0-----:R-:W-:Y:S02]  /*00c0*/  IMAD.WIDE R2, R5, 0x8, R2 ;  /* 0x0000000805027825 */ /* 0x001fe400078e0202 */
[----:B------:R-:W0:Y:S04]  /*00d0*/  LDC.64 R4, c[0x0][0x388] ;  /* 0x0000e200ff047b82 */ /* 0x000e280000000a00 */
[----:B--2---:R-:W2:Y:S01]  /*00e0*/  LDG.E.64 R2, desc[UR4][R2.64] ;  /* 0x0000000402027981 */ /* 0x004ea2000c1e1b00 */
[----:B------:R-:W-:-:S04]  /*00f0*/  IMAD R9, R0, UR7, R0 ;  /* 0x0000000700097c24 */ /* 0x000fc8000f8e0200 */
[----:B0-----:R-:W-:Y:S01]  /*0100*/  IMAD.WIDE R4, R9, 0x8, R4 ;  /* 0x0000000809047825 */ /* 0x001fe200078e0204 */
[----:B--2---:R-:W-:-:S07]  /*0110*/  DADD R6, -RZ, |R2| ;  /* 0x00000000ff067229 */ /* 0x004fce0000000502 */
[----:B------:R-:W-:Y:S01]  /*0120*/  STG.E.64 desc[UR4][R4.64], R6 ;  /* 0x0000000604007986 */ /* 0x000fe2000c101b04 */
[----:B------:R-:W-:Y:S05]  /*0130*/  EXIT ;  /* 0x000000000000794d */ /* 0x000fea0003800000 */
.L_x_4:
        /* <DEDUP_REMOVED lines=12> */
.L_x_71:


//--------------------- .text._Z18initIdentityMatrixPdii --------------------------
	.section	.text._Z18initIdentityMatrixPdii,"ax",@progbits
	.align	128
        .global         _Z18initIdentityMatrixPdii
        .type           _Z18initIdentityMatrixPdii,@function
        .size           _Z18initIdentityMatrixPdii,(.L_x_72 - _Z18initIdentityMatrixPdii)
        .other          _Z18initIdentityMatrixPdii,@"STO_CUDA_ENTRY STV_DEFAULT"
_Z18initIdentityMatrixPdii:
.text._Z18initIdentityMatrixPdii:
[----:B------:R-:W-:Y:S01]  /*0000*/  LDC R1, c[0x0][0x37c] ;  /* 0x0000df00ff017b82 */ /* 0x000fe20000000800 */
[----:B------:R-:W0:Y:S07]  /*0010*/  S2R R2, SR_TID.X ;  /* 0x0000000000027919 */ /* 0x000e2e0000002100 */
[----:B------:R-:W0:Y:S08]  /*0020*/  S2UR UR4, SR_CTAID.X ;  /* 0x00000000000479c3 */ /* 0x000e300000002500 */
[----:B------:R-:W0:Y:S08]  /*0030*/  LDC R3, c[0x0][0x360] ;  /* 0x0000d800ff037b82 */ /* 0x000e300000000800 */
[----:B------:R-:W1:Y:S01]  /*0040*/  LDC R0, c[0x0][0x388] ;  /* 0x0000e200ff007b82 */ /* 0x000e620000000800 */
[----:B0-----:R-:W-:Y:S01]  /*0050*/  IMAD R3, R3, UR4, R2 ;  /* 0x0000000403037c24 */ /* 0x001fe2000f8e0202 */
[----:B-1----:R-:W-:-:S04]  /*0060*/  ISETP.GE.AND P0, PT, R0, 0x1, PT ;  /* 0x000000010000780c */ /* 0x002fc80003f06270 */
[----:B------:R-:W-:-:S13]  /*0070*/  ISETP.GE.OR P0, PT, R3, R0, !P0 ;  /* 0x000000000300720c */ /* 0x000fda0004706670 */
[----:B------:R-:W-:Y:S05]  /*0080*/  @P0 EXIT ;  /* 0x000000000000094d */ /* 0x000fea0003800000 */
[----:B------:R-:W0:Y:S01]  /*0090*/  LDCU UR4, c[0x0][0x38c] ;  /* 0x00007180ff0477ac */ /* 0x000e220008000800 */
[C---:B------:R-:W-:Y:S01]  /*00a0*/  ISETP.GE.U32.AND P1, PT, R0.reuse, 0x8, PT ;  /* 0x000000080000780c */ /* 0x040fe20003f26070 */
[----:B------:R-:W-:Y:S01]  /*00b0*/  IMAD.MOV.U32 R4, RZ, RZ, RZ ;  /* 0x000000ffff047224 */ /* 0x000fe200078e00ff */
[----:B------:R-:W-:Y:S01]  /*00c0*/  LOP3.LUT R18, R0, 0x7, RZ, 0xc0, !PT ;  /* 0x0000000700127812 */ /* 0x000fe200078ec0ff */
[----:B------:R-:W1:Y:S03]  /*00d0*/  LDCU.64 UR12, c[0x0][0x358] ;  /* 0x00006b00ff0c77ac */ /* 0x000e660008000a00 */
[----:B------:R-:W-:Y:S01]  /*00e0*/  ISETP.NE.AND P0, PT, R18, RZ, PT ;  /* 0x000000ff1200720c */ /* 0x000fe20003f05270 */
[----:B0-----:R-:W-:-:S06]  /*00f0*/  IMAD R2, R3, UR4, RZ ;  /* 0x0000000403027c24 */ /* 0x001fcc000f8e02ff */
[----:B------:R-:W-:Y:S06]  /*0100*/  @!P1 BRA `(.L_x_5) ;  /* 0x0000000000cc9947 */ /* 0x000fec0003800000 */
[----:B------:R-:W0:Y:S01]  /*0110*/  LDCU.64 UR6, c[0x0][0x380] ;  /* 0x00007000ff0677ac */ /* 0x000e220008000a00 */
[----:B------:R-:W-:Y:S01]  /*0120*/  LOP3.LUT R4, R0, 0x7ffffff8, RZ, 0xc0, !PT ;  /* 0x7ffffff800047812 */ /* 0x000fe200078ec0ff */
[----:B------:R-:W-:Y:S02]  /*0130*/  IMAD.MOV R5, RZ, RZ, -R3 ;  /* 0x000000ffff057224 */ /* 0x000fe400078e0a03 */
[----:B------:R-:W-:Y:S01]  /*0140*/  IMAD.MOV.U32 R19, RZ, RZ, R2 ;  /* 0x000000ffff137224 */ /* 0x000fe200078e0002 */
[----:B------:R-:W-:Y:S01]  /*0150*/  UMOV UR4, URZ ;  /* 0x000000ff00047c82 */ /* 0x000fe20008000000 */
[----:B0-----:R-:W-:-:S04]  /*0160*/  UIADD3 UR5, UP0, UPT, UR6, 0x20, URZ ;  /* 0x0000002006057890 */ /* 0x001fc8000ff1e0ff */
[----:B------:R-:W-:-:S12]  /*0170*/  UIADD3.X UR6, UPT, UPT, URZ, UR7, URZ, UP0, !UPT ;  /* 0x00000007ff067290 */ /* 0x000fd800087fe4ff */
.L_x_6:
[----:B------:R-:W-:Y:S01]  /*0180*/  UIADD3 UR7, UPT, UPT, UR4, 0x1, URZ ;  /* 0x0000000104077890 */ /* 0x000fe2000fffe0ff */
[----:B------:R-:W-:Y:S01]  /*0190*/  ISETP.NE.AND P1, PT, R5, RZ, PT ;  /* 0x000000ff0500720c */ /* 0x000fe20003f25270 */
[----:B------:R-:W-:Y:S01]  /*01a0*/  UIADD3 UR8, UPT, UPT, UR4, 0x2, URZ ;  /* 0x0000000204087890 */ /* 0x000fe2000fffe0ff */
[----:B0-----:R-:W-:Y:S01]  /*01b0*/  IMAD.U32 R6, RZ, RZ, UR5 ;  /* 0x00000005ff067e24 */ /* 0x001fe2000f8e00ff */
[----:B------:R-:W-:Y:S01]  /*01c0*/  UIADD3 UR9, UPT, UPT, UR4, 0x3, URZ ;  /* 0x0000000304097890 */ /* 0x000fe2000fffe0ff */
[----:B------:R-:W-:Y:S01]  /*01d0*/  FSEL R9, RZ, 1.875, P1 ;  /* 0x3ff00000ff097808 */ /* 0x000fe20000800000 */
[----:B------:R-:W-:Y:S01]  /*01e0*/  IMAD.U32 R7, RZ, RZ, UR6 ;  /* 0x00000006ff077e24 */ /* 0x000fe2000f8e00ff */
[C---:B------:R-:W-:Y:S01]  /*01f0*/  ISETP.NE.AND P2, PT, R3.reuse, UR7, PT ;  /* 0x0000000703007c0c */ /* 0x040fe2000bf45270 */
[----:B------:R-:W-:Y:S01]  /*0200*/  UIADD3 UR7, UPT, UPT, UR4, 0x4, URZ ;  /* 0x0000000404077890 */ /* 0x000fe2000fffe0ff */
[----:B------:R-:W-:Y:S01]  /*0210*/  ISETP.NE.AND P1, PT, R3, UR8, PT ;  /* 0x0000000803007c0c */ /* 0x000fe2000bf25270 */
[----:B------:R-:W-:Y:S01]  /*0220*/  IMAD.WIDE R6, R19, 0x8, R6 ;  /* 0x0000000813067825 */ /* 0x000fe200078e0206 */
[----:B------:R-:W-:Y:S01]  /*0230*/  UIADD3 UR8, UPT, UPT, UR4, 0x5, URZ ;  /* 0x0000000504087890 */ /* 0x000fe2000fffe0ff */
[----:B------:R-:W-:Y:S01]  /*0240*/  FSEL R11, RZ, 1.875, P2 ;  /* 0x3ff00000ff0b7808 */ /* 0x000fe20001000000 */
[----:B------:R-:W-:Y:S01]  /*0250*/  UIADD3 UR10, UPT, UPT, UR4, 0x6, URZ ;  /* 0x00000006040a7890 */ /* 0x000fe2000fffe0ff */
[----:B------:R-:W-:Y:S01]  /*0260*/  FSEL R13, RZ, 1.875, P1 ;  /* 0x3ff00000ff0d7808 */ /* 0x000fe20000800000 */
[----:B------:R-:W-:Y:S01]  /*0270*/  IMAD.MOV.U32 R8, RZ, RZ, RZ ;  /* 0x000000ffff087224 */ /* 0x000fe200078e00ff */
[C---:B------:R-:W-:Y:S01]  /*0280*/  ISETP.NE.AND P1, PT, R3.reuse, UR7, PT ;  /* 0x0000000703007c0c */ /* 0x040fe2000bf25270 */
[----:B------:R-:W-:Y:S01]  /*0290*/  UIADD3 UR7, UPT, UPT, UR4, 0x7, URZ ;  /* 0x0000000704077890 */ /* 0x000fe2000fffe0ff */
[C---:B------:R-:W-:Y:S01]  /*02a0*/  ISETP.NE.AND P2, PT, R3.reuse, UR9, PT ;  /* 0x0000000903007c0c */ /* 0x040fe2000bf45270 */
[----:B------:R-:W-:Y:S01]  /*02b0*/  UIADD3 UR4, UPT, UPT, UR4, 0x8, URZ ;  /* 0x0000000804047890 */ /* 0x000fe2000fffe0ff */
[----:B-1----:R0:W-:Y:S01]  /*02c0*/  STG.E.64 desc[UR12][R6.64+-0x20], R8 ;  /* 0xffffe00806007986 */ /* 0x0021e2000c101b0c */
[----:B------:R-:W-:Y:S01]  /*02d0*/  IMAD.MOV.U32 R10, RZ, RZ, RZ ;  /* 0x000000ffff0a7224 */ /* 0x000fe200078e00ff */
[----:B------:R-:W-:Y:S01]  /*02e0*/  FSEL R15, RZ, 1.875, P2 ;  /* 0x3ff00000ff0f7808 */ /* 0x000fe20001000000 */
[----:B------:R-:W-:Y:S01]  /*02f0*/  IMAD.MOV.U32 R12, RZ, RZ, RZ ;  /* 0x000000ffff0c7224 */ /* 0x000fe200078e00ff */
[C---:B------:R-:W-:Y:S01]  /*0300*/  ISETP.NE.AND P3, PT, R3.reuse, UR8, PT ;  /* 0x0000000803007c0c */ /* 0x040fe2000bf65270 */
[----:B------:R-:W-:Y:S01]  /*0310*/  IMAD.MOV.U32 R14, RZ, RZ, RZ ;  /* 0x000000ffff0e7224 */ /* 0x000fe200078e00ff */
[----:B------:R-:W-:Y:S01]  /*0320*/  ISETP.NE.AND P2, PT, R3, UR10, PT ;  /* 0x0000000a03007c0c */ /* 0x000fe2000bf45270 */
[----:B------:R1:W-:Y:S01]  /*0330*/  STG.E.64 desc[UR12][R6.64+-0x18], R10 ;  /* 0xffffe80a06007986 */ /* 0x0003e2000c101b0c */
[----:B------:R-:W-:-:S02]  /*0340*/  IMAD.MOV.U32 R16, RZ, RZ, RZ ;  /* 0x000000ffff107224 */ /* 0x000fc400078e00ff */
[----:B------:R-:W-:Y:S01]  /*0350*/  VIADD R5, R5, 0x8 ;  /* 0x0000000805057836 */ /* 0x000fe20000000000 */
[----:B------:R2:W-:Y:S01]  /*0360*/  STG.E.64 desc[UR12][R6.64+-0x10], R12 ;  /* 0xfffff00c06007986 */ /* 0x0005e2000c101b0c */
[----:B------:R-:W-:Y:S01]  /*0370*/  VIADD R19, R19, 0x8 ;  /* 0x0000000813137836 */ /* 0x000fe20000000000 */
[----:B0-----:R-:W-:Y:S02]  /*0380*/  FSEL R9, RZ, 1.875, P1 ;  /* 0x3ff00000ff097808 */ /* 0x001fe40000800000 */
[----:B------:R0:W-:Y:S01]  /*0390*/  STG.E.64 desc[UR12][R6.64+-0x8], R14 ;  /* 0xfffff80e06007986 */ /* 0x0001e2000c101b0c */
[----:B------:R-:W-:-:S03]  /*03a0*/  ISETP.NE.AND P1, PT, R3, UR7, PT ;  /* 0x0000000703007c0c */ /* 0x000fc6000bf25270 */
[----:B------:R0:W-:Y:S01]  /*03b0*/  STG.E.64 desc[UR12][R6.64], R8 ;  /* 0x0000000806007986 */ /* 0x0001e2000c101b0c */
[----:B------:R-:W-:Y:S02]  /*03c0*/  FSEL R17, RZ, 1.875, P1 ;  /* 0x3ff00000ff117808 */ /* 0x000fe40000800000 */
[----:B------:R-:W-:Y:S02]  /*03d0*/  ISETP.NE.AND P1, PT, R4, UR4, PT ;  /* 0x0000000404007c0c */ /* 0x000fe4000bf25270 */
[----:B-1----:R-:W-:Y:S01]  /*03e0*/  FSEL R11, RZ, 1.875, P3 ;  /* 0x3ff00000ff0b7808 */ /* 0x002fe20001800000 */
[----:B------:R0:W-:Y:S01]  /*03f0*/  STG.E.64 desc[UR12][R6.64+0x18], R16 ;  /* 0x0000181006007986 */ /* 0x0001e2000c101b0c */
[----:B--2---:R-:W-:-:S03]  /*0400*/  FSEL R13, RZ, 1.875, P2 ;  /* 0x3ff00000ff0d7808 */ /* 0x004fc60001000000 */
[----:B------:R0:W-:Y:S04]  /*0410*/  STG.E.64 desc[UR12][R6.64+0x8], R10 ;  /* 0x0000080a06007986 */ /* 0x0001e8000c101b0c */
[----:B------:R0:W-:Y:S02]  /*0420*/  STG.E.64 desc[UR12][R6.64+0x10], R12 ;  /* 0x0000100c06007986 */ /* 0x0001e4000c101b0c */
[----:B------:R-:W-:Y:S05]  /*0430*/  @P1 BRA `(.L_x_6) ;  /* 0xfffffffc00501947 */ /* 0x000fea000383ffff */
.L_x_5:
[----:B-1----:R-:W-:Y:S05]  /*0440*/  @!P0 EXIT ;  /* 0x000000000000894d */ /* 0x002fea0003800000 */
[----:B------:R-:W-:Y:S02]  /*0450*/  ISETP.GE.U32.AND P1, PT, R18, 0x4, PT ;  /* 0x000000041200780c */ /* 0x000fe40003f26070 */
[----:B0-----:R-:W-:-:S04]  /*0460*/  LOP3.LUT R16, R0, 0x3, RZ, 0xc0, !PT ;  /* 0x0000000300107812 */ /* 0x001fc800078ec0ff */
[----:B------:R-:W-:-:S07]  /*0470*/  ISETP.NE.AND P0, PT, R16, RZ, PT ;  /* 0x000000ff1000720c */ /* 0x000fce0003f05270 */
[----:B------:R-:W-:Y:S06]  /*0480*/  @!P1 BRA `(.L_x_7) ;  /* 0x00000000005c9947 */ /* 0x000fec0003800000 */
[----:B------:R-:W0:Y:S01]  /*0490*/  LDC.64 R6, c[0x0][0x380] ;  /* 0x0000e000ff067b82 */ /* 0x000e220000000a00 */
[C---:B------:R-:W-:Y:S01]  /*04a0*/  VIADD R8, R4.reuse, 0x1 ;  /* 0x0000000104087836 */ /* 0x040fe20000000000 */
[C---:B------:R-:W-:Y:S01]  /*04b0*/  ISETP.NE.AND P2, PT, R3.reuse, R4, PT ;  /* 0x000000040300720c */ /* 0x040fe20003f45270 */
[----:B------:R-:W-:Y:S02]  /*04c0*/  VIADD R10, R4, 0x2 ;  /* 0x00000002040a7836 */ /* 0x000fe40000000000 */
[----:B------:R-:W-:Y:S01]  /*04d0*/  IMAD.IADD R5, R2, 0x1, R4 ;  /* 0x0000000102057824 */ /* 0x000fe200078e0204 */
[C---:B------:R-:W-:Y:S01]  /*04e0*/  ISETP.NE.AND P1, PT, R3.reuse, R8, PT ;  /* 0x000000080300720c */ /* 0x040fe20003f25270 */
[C---:B------:R-:W-:Y:S01]  /*04f0*/  VIADD R8, R4.reuse, 0x3 ;  /* 0x0000000304087836 */ /* 0x040fe20000000000 */
[----:B------:R-:W-:Y:S01]  /*0500*/  FSEL R9, RZ, 1.875, P2 ;  /* 0x3ff00000ff097808 */ /* 0x000fe20001000000 */
[----:B------:R-:W-:Y:S01]  /*0510*/  IMAD.MOV.U32 R12, RZ, RZ, RZ ;  /* 0x000000ffff0c7224 */ /* 0x000fe200078e00ff */
[C---:B------:R-:W-:Y:S01]  /*0520*/  ISETP.NE.AND P2, PT, R3.reuse, R10, PT ;  /* 0x0000000a0300720c */ /* 0x040fe20003f45270 */
[----:B------:R-:W-:Y:S01]  /*0530*/  IMAD.MOV.U32 R10, RZ, RZ, RZ ;  /* 0x000000ffff0a7224 */ /* 0x000fe200078e00ff */
[----:B------:R-:W-:Y:S01]  /*0540*/  ISETP.NE.AND P3, PT, R3, R8, PT ;  /* 0x000000080300720c */ /* 0x000fe20003f65270 */
[----:B------:R-:W-:Y:S01]  /*0550*/  IMAD.MOV.U32 R8, RZ, RZ, RZ ;  /* 0x000000ffff087224 */ /* 0x000fe200078e00ff */
[----:B------:R-:W-:Y:S01]  /*0560*/  FSEL R11, RZ, 1.875, P1 ;  /* 0x3ff00000ff0b7808 */ /* 0x000fe20000800000 */
[----:B------:R-:W-:Y:S01]  /*0570*/  IMAD.MOV.U32 R14, RZ, RZ, RZ ;  /* 0x000000ffff0e7224 */ /* 0x000fe200078e00ff */
[----:B------:R-:W-:Y:S01]  /*0580*/  FSEL R13, RZ, 1.875, P2 ;  /* 0x3ff00000ff0d7808 */ /* 0x000fe20001000000 */
[----:B------:R-:W-:Y:S01]  /*0590*/  VIADD R4, R4, 0x4 ;  /* 0x0000000404047836 */ /* 0x000fe20000000000 */
[----:B------:R-:W-:Y:S01]  /*05a0*/  FSEL R15, RZ, 1.875, P3 ;  /* 0x3ff00000ff0f7808 */ /* 0x000fe20001800000 */
[----:B0-----:R-:W-:-:S05]  /*05b0*/  IMAD.WIDE R6, R5, 0x8, R6 ;  /* 0x0000000805067825 */ /* 0x001fca00078e0206 */
[----:B------:R0:W-:Y:S04]  /*05c0*/  STG.E.64 desc[UR12][R6.64], R8 ;  /* 0x0000000806007986 */ /* 0x0001e8000c101b0c */
[----:B------:R0:W-:Y:S04]  /*05d0*/  STG.E.64 desc[UR12][R6.64+0x8], R10 ;  /* 0x0000080a06007986 */ /* 0x0001e8000c101b0c */
[----:B------:R0:W-:Y:S04]  /*05e0*/  STG.E.64 desc[UR12][R6.64+0x10], R12 ;  /* 0x0000100c06007986 */ /* 0x0001e8000c101b0c */
[----:B------:R0:W-:Y:S02]  /*05f0*/  STG.E.64 desc[UR12][R6.64+0x18], R14 ;  /* 0x0000180e06007986 */ /* 0x0001e4000c101b0c */
.L_x_7:
[----:B------:R-:W-:Y:S05]  /*0600*/  @!P0 EXIT ;  /* 0x000000000000894d */ /* 0x000fea0003800000 */
[----:B------:R-:W-:Y:S02]  /*0610*/  ISETP.NE.AND P0, PT, R16, 0x1, PT ;  /* 0x000000011000780c */ /* 0x000fe40003f05270 */
[----:B------:R-:W-:-:S04]  /*0620*/  LOP3.LUT R0, R0, 0x1, RZ, 0xc0, !PT ;  /* 0x0000000100007812 */ /* 0x000fc800078ec0ff */
[----:B------:R-:W-:-:S07]  /*0630*/  ISETP.NE.U32.AND P1, PT, R0, 0x1, PT ;  /* 0x000000010000780c */ /* 0x000fce0003f25070 */
[----:B------:R-:W-:Y:S06]  /*0640*/  @!P0 BRA `(.L_x_8) ;  /* 0x0000000000348947 */ /* 0x000fec0003800000 */
[----:B0-----:R-:W0:Y:S01]  /*0650*/  LDC.64 R6, c[0x0][0x380] ;  /* 0x0000e000ff067b82 */ /* 0x001e220000000a00 */
[----:B------:R-:W-:Y:S01]  /*0660*/  VIADD R0, R4, 0x1 ;  /* 0x0000000104007836 */ /* 0x000fe20000000000 */
[C---:B------:R-:W-:Y:S01]  /*0670*/  ISETP.NE.AND P0, PT, R3.reuse, R4, PT ;  /* 0x000000040300720c */ /* 0x040fe20003f05270 */
[----:B------:R-:W-:Y:S02]  /*0680*/  IMAD.IADD R5, R2, 0x1, R4 ;  /* 0x0000000102057824 */ /* 0x000fe400078e0204 */
[----:B------:R-:W-:Y:S01]  /*0690*/  IMAD.MOV.U32 R8, RZ, RZ, RZ ;  /* 0x000000ffff087224 */ /* 0x000fe200078e00ff */
[----:B------:R-:W-:Y:S01]  /*06a0*/  ISETP.NE.AND P2, PT, R3, R0, PT ;  /* 0x000000000300720c */ /* 0x000fe20003f45270 */
[----:B------:R-:W-:Y:S01]  /*06b0*/  IMAD.MOV.U32 R10, RZ, RZ, RZ ;  /* 0x000000ffff0a7224 */ /* 0x000fe200078e00ff */
[----:B------:R-:W-:Y:S01]  /*06c0*/  FSEL R9, RZ, 1.875, P0 ;  /* 0x3ff00000ff097808 */ /* 0x000fe20000000000 */
[----:B------:R-:W-:Y:S01]  /*06d0*/  VIADD R4, R4, 0x2 ;  /* 0x0000000204047836 */ /* 0x000fe20000000000 */
[----:B------:R-:W-:Y:S01]  /*06e0*/  FSEL R11, RZ, 1.875, P2 ;  /* 0x3ff00000ff0b7808 */ /* 0x000fe20001000000 */
[----:B0-----:R-:W-:-:S05]  /*06f0*/  IMAD.WIDE R6, R5, 0x8, R6 ;  /* 0x0000000805067825 */ /* 0x001fca00078e0206 */
[----:B------:R1:W-:Y:S04]  /*0700*/  STG.E.64 desc[UR12][R6.64], R8 ;  /* 0x0000000806007986 */ /* 0x0003e8000c101b0c */
[----:B------:R1:W-:Y:S02]  /*0710*/  STG.E.64 desc[UR12][R6.64+0x8], R10 ;  /* 0x0000080a06007986 */ /* 0x0003e4000c101b0c */
.L_x_8:
[----:B------:R-:W-:Y:S05]  /*0720*/  @P1 EXIT ;  /* 0x000000000000194d */ /* 0x000fea0003800000 */
[----:B01----:R-:W0:Y:S01]  /*0730*/  LDC.64 R6, c[0x0][0x380] ;  /* 0x0000e000ff067b82 */ /* 0x003e220000000a00 */
[----:B------:R-:W-:Y:S01]  /*0740*/  ISETP.NE.AND P0, PT, R3, R4, PT ;  /* 0x000000040300720c */ /* 0x000fe20003f05270 */
[----:B------:R-:W-:Y:S02]  /*0750*/  IMAD.IADD R3, R2, 0x1, R4 ;  /* 0x0000000102037824 */ /* 0x000fe400078e0204 */
[----:B------:R-:W-:Y:S01]  /*0760*/  IMAD.MOV.U32 R4, RZ, RZ, RZ ;  /* 0x000000ffff047224 */ /* 0x000fe200078e00ff */
[----:B------:R-:W-:Y:S01]  /*0770*/  FSEL R5, RZ, 1.875, P0 ;  /* 0x3ff00000ff057808 */ /* 0x000fe20000000000 */
[----:B0-----:R-:W-:-:S05]  /*0780*/  IMAD.WIDE R2, R3, 0x8, R6 ;  /* 0x0000000803027825 */ /* 0x001fca00078e0206 */
[----:B------:R-:W-:Y:S01]  /*0790*/  STG.E.64 desc[UR12][R2.64], R4 ;  /* 0x0000000402007986 */ /* 0x000fe2000c101b0c */
[----:B------:R-:W-:Y:S05]  /*07a0*/  EXIT ;  /* 0x000000000000794d */ /* 0x000fea0003800000 */
.L_x_9:
        /* <DEDUP_REMOVED lines=13> */
.L_x_72:


//--------------------- .text._Z10extractRowPdS_iiiii --------------------------
	.section	.text._Z10extractRowPdS_iiiii,"ax",@progbits
	.align	128
        .global         _Z10extractRowPdS_iiiii
        .type           _Z10extractRowPdS_iiiii,@function
        .size           _Z10extractRowPdS_iiiii,(.L_x_73 - _Z10extractRowPdS_iiiii)
        .other          _Z10extractRowPdS_iiiii,@"STO_CUDA_ENTRY STV_DEFAULT"
_Z10extractRowPdS_iiiii:
.text._Z10extractRowPdS_iiiii:
[----:B------:R-:W-:Y:S01]  /*0000*/  LDC R1, c[0x0][0x37c] ;  /* 0x0000df00ff017b82 */ /* 0x000fe20000000800 */
[----:B------:R-:W0:Y:S07]  /*0010*/  S2R R0, SR_TID.X ;  /* 0x0000000000007919 */ /* 0x000e2e0000002100 */
[----:B------:R-:W0:Y:S01]  /*0020*/  S2UR UR5, SR_CTAID.X ;  /* 0x00000000000579c3 */ /* 0x000e220000002500 */
[----:B------:R-:W1:Y:S01]  /*0030*/  LDCU UR4, c[0x0][0x394] ;  /* 0x00007280ff0477ac */ /* 0x000e620008000800 */
[----:B------:R-:W1:Y:S06]  /*0040*/  LDCU UR6, c[0x0][0x39c] ;  /* 0x00007380ff0677ac */ /* 0x000e6c0008000800 */
[----:B------:R-:W0:Y:S01]  /*0050*/  LDC R7, c[0x0][0x360] ;  /* 0x0000d800ff077b82 */ /* 0x000e220000000800 */
[----:B-1----:R-:W-:Y:S01]  /*0060*/  UIADD3 UR4, UPT, UPT, UR4, -UR6, URZ ;  /* 0x8000000604047290 */ /* 0x002fe2000fffe0ff */
[----:B0-----:R-:W-:-:S05]  /*0070*/  IMAD R7, R7, UR5, R0 ;  /* 0x0000000507077c24 */ /* 0x001fca000f8e0200 */
[----:B------:R-:W-:-:S13]  /*0080*/  ISETP.GE.AND P0, PT, R7, UR4, PT ;  /* 0x0000000407007c0c */ /* 0x000fda000bf06270 */
[----:B------:R-:W-:Y:S05]  /*0090*/  @P0 EXIT ;  /* 0x000000000000094d */ /* 0x000fea0003800000 */
[----:B------:R-:W0:Y:S01]  /*00a0*/  LDC R5, c[0x0][0x398] ;  /* 0x0000e600ff057b82 */ /* 0x000e220000000800 */
[----:B------:R-:W0:Y:S01]  /*00b0*/  LDCU UR7, c[0x0][0x3a0] ;  /* 0x00007400ff0777ac */ /* 0x000e220008000800 */
[----:B------:R-:W-:Y:S01]  /*00c0*/  IADD3 R0, PT, PT, R7, UR6, RZ ;  /* 0x0000000607007c10 */ /* 0x000fe2000fffe0ff */
[----:B------:R-:W1:Y:S05]  /*00d0*/  LDCU.64 UR4, c[0x0][0x358] ;  /* 0x00006b00ff0477ac */ /* 0x000e6a0008000a00 */
[----:B------:R-:W2:Y:S01]  /*00e0*/  LDC.64 R2, c[0x0][0x380] ;  /* 0x0000e000ff027b82 */ /* 0x000ea20000000a00 */
[----:B0-----:R-:W-:-:S04]  /*00f0*/  IMAD R5, R5, UR7, R0 ;  /* 0x0000000705057c24 */ /* 0x001fc8000f8e0200 */
[----:B--2---:R-:W-:-:S03]  /*0100*/  IMAD.WIDE R2, R5, 0x8, R2 ;  /* 0x0000000805027825 */ /* 0x004fc600078e0202 */
[----:B------:R-:W0:Y:S03]  /*0110*/  LDC.64 R4, c[0x0][0x388] ;  /* 0x0000e200ff047b82 */ /* 0x000e260000000a00 */
[----:B-1----:R-:W2:Y:S01]  /*0120*/  LDG.E.64 R2, desc[UR4][R2.64] ;  /* 0x0000000402027981 */ /* 0x002ea2000c1e1b00 */
[----:B0-----:R-:W-:-:S05]  /*0130*/  IMAD.WIDE R4, R7, 0x8, R4 ;  /* 0x0000000807047825 */ /* 0x001fca00078e0204 */
[----:B--2---:R-:W-:Y:S01]  /*0140*/  STG.E.64 desc[UR4][R4.64], R2 ;  /* 0x0000000204007986 */ /* 0x004fe2000c101b04 */
[----:B------:R-:W-:Y:S05]  /*0150*/  EXIT ;  /* 0x000000000000794d */ /* 0x000fea0003800000 */
.L_x_10:
        /* <DEDUP_REMOVED lines=10> */
.L_x_73:


//--------------------- .text._Z13extractColumnPdS_iiiii --------------------------
	.section	.text._Z13extractColumnPdS_iiiii,"ax",@progbits
	.align	128
        .global         _Z13extractColumnPdS_iiiii
        .type           _Z13extractColumnPdS_iiiii,@function
        .size           _Z13extractColumnPdS_iiiii,(.L_x_74 - _Z13extractColumnPdS_iiiii)
        .other          _Z13extractColumnPdS_iiiii,@"STO_CUDA_ENTRY STV_DEFAULT"
_Z13extractColumnPdS_iiiii:
.text._Z13extractColumnPdS_iiiii:
        /* <DEDUP_REMOVED lines=22> */
.L_x_11:
        /* <DEDUP_REMOVED lines=10> */
.L_x_74:


//--------------------- .text._Z13updateVMatrixPdS_iii --------------------------
	.section	.text._Z13updateVMatrixPdS_iii,"ax",@progbits
	.align	128
        .global         _Z13updateVMatrixPdS_iii
        .type           _Z13updateVMatrixPdS_iii,@function
        .size           _Z13updateVMatrixPdS_iii,(.L_x_75 - _Z13updateVMatrixPdS_iii)
        .other          _Z13updateVMatrixPdS_iii,@"STO_CUDA_ENTRY STV_DEFAULT"
_Z13updateVMatrixPdS_iii:
.text._Z13updateVMatrixPdS_iii:
        /* <DEDUP_REMOVED lines=8> */
[----:B------:R-:W0:Y:S01]  /*0080*/  LDCU UR10, c[0x0][0x394] ;  /* 0x00007280ff0a77ac */ /* 0x000e220008000800 */
[----:B------:R-:W-:Y:S01]  /*0090*/  CS2R R6, SRZ ;  /* 0x0000000000067805 */ /* 0x000fe2000001ff00 */
[----:B------:R-:W1:Y:S01]  /*00a0*/  LDCU.64 UR8, c[0x0][0x358] ;  /* 0x00006b00ff0877ac */ /* 0x000e620008000a00 */
[----:B0-----:R-:W-:-:S04]  /*00b0*/  UIADD3 UR4, UPT, UPT, UR10, 0x1, URZ ;  /* 0x000000010a047890 */ /* 0x001fc8000fffe0ff */
[----:B------:R-:W-:Y:S02]  /*00c0*/  UISETP.GE.AND UP0, UPT, UR4, UR7, UPT ;  /* 0x000000070400728c */ /* 0x000fe4000bf06270 */
[----:B------:R-:W-:-:S07]  /*00d0*/  MOV R19, UR4 ;  /* 0x0000000400137c02 */ /* 0x000fce0008000f00 */
[----:B-1----:R-:W-:Y:S05]  /*00e0*/  BRA.U UP0, `(.L_x_12) ;  /* 0x00000009009c7547 */ /* 0x002fea000b800000 */
[----:B------:R-:W0:Y:S01]  /*00f0*/  LDC R18, c[0x0][0x394] ;  /* 0x0000e500ff127b82 */ /* 0x000e220000000800 */
[----:B------:R-:W-:Y:S01]  /*0100*/  UIADD3 UR5, UPT, UPT, UR7, -0x2, -UR10 ;  /* 0xfffffffe07057890 */ /* 0x000fe2000fffe80a */
[----:B------:R-:W-:Y:S01]  /*0110*/  IMAD.MOV.U32 R13, RZ, RZ, R19 ;  /* 0x000000ffff0d7224 */ /* 0x000fe200078e0013 */
[----:B------:R-:W-:Y:S01]  /*0120*/  ULOP3.LUT UR4, URZ, UR10, URZ, 0x33, !UPT ;  /* 0x0000000aff047292 */ /* 0x000fe2000f8e33ff */
[----:B------:R-:W-:Y:S01]  /*0130*/  CS2R R6, SRZ ;  /* 0x0000000000067805 */ /* 0x000fe2000001ff00 */
[----:B------:R-:W-:Y:S02]  /*0140*/  UISETP.GE.U32.AND UP0, UPT, UR5, 0xf, UPT ;  /* 0x0000000f0500788c */ /* 0x000fe4000bf06070 */
[----:B------:R-:W-:-:S04]  /*0150*/  UIADD3 UR4, UPT, UPT, UR4, UR7, URZ ;  /* 0x0000000704047290 */ /* 0x000fc8000fffe0ff */
[----:B------:R-:W-:-:S03]  /*0160*/  ULOP3.LUT UR6, UR4, 0xf, URZ, 0xc0, !UPT ;  /* 0x0000000f04067892 */ /* 0x000fc6000f8ec0ff */
[----:B------:R-:W-:Y:S09]  /*0170*/  BRA.U !UP0, `(.L_x_13) ;  /* 0x00000005080c7547 */ /* 0x000ff2000b800000 */
[----:B------:R-:W1:Y:S01]  /*0180*/  LDC R21, c[0x0][0x398] ;  /* 0x0000e600ff157b82 */ /* 0x000e620000000800 */
[----:B------:R-:W-:Y:S01]  /*0190*/  HFMA2 R20, -RZ, RZ, 0, 5.9604644775390625e-08 ;  /* 0x00000001ff147431 */ /* 0x000fe200000001ff */
[----:B------:R-:W-:Y:S01]  /*01a0*/  ULOP3.LUT UR5, UR4, 0xfffffff0, URZ, 0xc0, !UPT ;  /* 0xfffffff004057892 */ /* 0x000fe2000f8ec0ff */
[----:B------:R-:W-:-:S03]  /*01b0*/  CS2R R6, SRZ ;  /* 0x0000000000067805 */ /* 0x000fc6000001ff00 */
[----:B------:R-:W-:Y:S01]  /*01c0*/  UIADD3 UR5, UPT, UPT, -UR5, URZ, URZ ;  /* 0x000000ff05057290 */ /* 0x000fe2000fffe1ff */
[----:B-1----:R-:W-:-:S11]  /*01d0*/  IMAD R21, R0, R21, UR10 ;  /* 0x0000000a00157e24 */ /* 0x002fd6000f8e0215 */
.L_x_14:
[----:B------:R-:W1:Y:S01]  /*01e0*/  LDC.64 R4, c[0x0][0x380] ;  /* 0x0000e000ff047b82 */ /* 0x000e620000000a00 */
[----:B------:R-:W-:Y:S01]  /*01f0*/  IADD3 R11, PT, PT, R20, -0x1, RZ ;  /* 0xffffffff140b7810 */ /* 0x000fe20007ffe0ff */
[----:B------:R-:W-:-:S06]  /*0200*/  VIADD R9, R21, 0x1 ;  /* 0x0000000115097836 */ /* 0x000fcc0000000000 */
[----:B------:R-:W2:Y:S01]  /*0210*/  LDC.64 R2, c[0x0][0x388] ;  /* 0x0000e200ff027b82 */ /* 0x000ea20000000a00 */
[----:B-1----:R-:W-:-:S05]  /*0220*/  IMAD.WIDE R4, R9, 0x8, R4 ;  /* 0x0000000809047825 */ /* 0x002fca00078e0204 */
[----:B------:R-:W3:Y:S01]  /*0230*/  LDG.E.64 R8, desc[UR8][R4.64] ;  /* 0x0000000804087981 */ /* 0x000ee2000c1e1b00 */
[----:B--2---:R-:W-:-:S03]  /*0240*/  IMAD.WIDE R2, R11, 0x8, R2 ;  /* 0x000000080b027825 */ /* 0x004fc600078e0202 */
[----:B------:R-:W2:Y:S04]  /*0250*/  LDG.E.64 R14, desc[UR8][R4.64+0x8] ;  /* 0x00000808040e7981 */ /* 0x000ea8000c1e1b00 */
[----:B------:R-:W3:Y:S04]  /*0260*/  LDG.E.64 R22, desc[UR8][R2.64] ;  /* 0x0000000802167981 */ /* 0x000ee8000c1e1b00 */
[----:B------:R-:W2:Y:S04]  /*0270*/  LDG.E.64 R16, desc[UR8][R2.64+0x8] ;  /* 0x0000080802107981 */ /* 0x000ea8000c1e1b00 */
[----:B------:R-:W4:Y:S04]  /*0280*/  LDG.E.64 R10, desc[UR8][R4.64+0x10] ;  /* 0x00001008040a7981 */ /* 0x000f28000c1e1b00 */
[----:B------:R-:W4:Y:S04]  /*0290*/  LDG.E.64 R12, desc[UR8][R2.64+0x10] ;  /* 0x00001008020c7981 */ /* 0x000f28000c1e1b00 */
[----:B------:R-:W5:Y:S04]  /*02a0*/  LDG.E.64 R24, desc[UR8][R4.64+0x78] ;  /* 0x0000780804187981 */ /* 0x000f68000c1e1b00 */
[----:B------:R-:W5:Y:S01]  /*02b0*/  LDG.E.64 R26, desc[UR8][R2.64+0x78] ;  /* 0x00007808021a7981 */ /* 0x000f62000c1e1b00 */
[----:B---3--:R-:W-:-:S03]  /*02c0*/  DFMA R22, R8, R22, R6 ;  /* 0x000000160816722b */ /* 0x008fc60000000006 */
[----:B------:R-:W3:Y:S04]  /*02d0*/  LDG.E.64 R6, desc[UR8][R4.64+0x18] ;  /* 0x0000180804067981 */ /* 0x000ee8000c1e1b00 */
[----:B------:R-:W3:Y:S01]  /*02e0*/  LDG.E.64 R8, desc[UR8][R2.64+0x18] ;  /* 0x0000180802087981 */ /* 0x000ee2000c1e1b00 */
[----:B--2---:R-:W-:-:S03]  /*02f0*/  DFMA R22, R14, R16, R22 ;  /* 0x000000100e16722b */ /* 0x004fc60000000016 */
[----:B------:R-:W2:Y:S04]  /*0300*/  LDG.E.64 R14, desc[UR8][R4.64+0x20] ;  /* 0x00002008040e7981 */ /* 0x000ea8000c1e1b00 */
[----:B------:R-:W2:Y:S01]  /*0310*/  LDG.E.64 R16, desc[UR8][R2.64+0x20] ;  /* 0x0000200802107981 */ /* 0x000ea2000c1e1b00 */
[----:B----4-:R-:W-:-:S03]  /*0320*/  DFMA R22, R10, R12, R22 ;  /* 0x0000000c0a16722b */ /* 0x010fc60000000016 */
[----:B------:R-:W4:Y:S04]  /*0330*/  LDG.E.64 R10, desc[UR8][R4.64+0x28] ;  /* 0x00002808040a7981 */ /* 0x000f28000c1e1b00 */
[----:B------:R-:W4:Y:S01]  /*0340*/  LDG.E.64 R12, desc[UR8][R2.64+0x28] ;  /* 0x00002808020c7981 */ /* 0x000f22000c1e1b00 */
        /* <DEDUP_REMOVED lines=27> */
[----:B------:R-:W-:-:S04]  /*0500*/  UIADD3 UR5, UPT, UPT, UR5, 0x10, URZ ;  /* 0x0000001005057890 */ /* 0x000fc8000fffe0ff */
[----:B------:R-:W-:Y:S01]  /*0510*/  UISETP.NE.AND UP0, UPT, UR5, URZ, UPT ;  /* 0x000000ff0500728c */ /* 0x000fe2000bf05270 */
[----:B0-----:R-:W-:Y:S01]  /*0520*/  VIADD R18, R18, 0x10 ;  /* 0x0000001012127836 */ /* 0x001fe20000000000 */
[----:B------:R-:W-:Y:S01]  /*0530*/  IADD3 R20, PT, PT, R20, 0x10, RZ ;  /* 0x0000001014147810 */ /* 0x000fe20007ffe0ff */
[----:B------:R-:W-:Y:S01]  /*0540*/  VIADD R21, R21, 0x10 ;  /* 0x0000001015157836 */ /* 0x000fe20000000000 */
[----:B---3--:R-:W-:-:S08]  /*0550*/  DFMA R6, R6, R8, R10 ;  /* 0x000000080606722b */ /* 0x008fd0000000000a */
[----:B--2---:R-:W-:-:S08]  /*0560*/  DFMA R6, R14, R16, R6 ;  /* 0x000000100e06722b */ /* 0x004fd00000000006 */
[----:B----4-:R-:W-:-:S08]  /*0570*/  DFMA R6, R12, R22, R6 ;  /* 0x000000160c06722b */ /* 0x010fd00000000006 */
[----:B-----5:R-:W-:Y:S01]  /*0580*/  DFMA R6, R24, R26, R6 ;  /* 0x0000001a1806722b */ /* 0x020fe20000000006 */
[----:B------:R-:W-:Y:S10]  /*0590*/  BRA.U UP0, `(.L_x_14) ;  /* 0xfffffffd00107547 */ /* 0x000ff4000b83ffff */
[----:B------:R-:W-:-:S07]  /*05a0*/  IADD3 R13, PT, PT, R18, 0x1, RZ ;  /* 0x00000001120d7810 */ /* 0x000fce0007ffe0ff */
.L_x_13:
[----:B------:R-:W-:-:S09]  /*05b0*/  UISETP.NE.AND UP0, UPT, UR6, URZ, UPT ;  /* 0x000000ff0600728c */ /* 0x000fd2000bf05270 */
[----:B------:R-:W-:Y:S05]  /*05c0*/  BRA.U !UP0, `(.L_x_15) ;  /* 0x0000000508607547 */ /* 0x000fea000b800000 */
[----:B------:R-:W-:Y:S02]  /*05d0*/  UISETP.GE.U32.AND UP0, UPT, UR6, 0x8, UPT ;  /* 0x000000080600788c */ /* 0x000fe4000bf06070 */
[----:B------:R-:W-:-:S04]  /*05e0*/  ULOP3.LUT UR5, UR4, 0x7, URZ, 0xc0, !UPT ;  /* 0x0000000704057892 */ /* 0x000fc8000f8ec0ff */
[----:B------:R-:W-:-:S03]  /*05f0*/  UISETP.NE.AND UP1, UPT, UR5, URZ, UPT ;  /* 0x000000ff0500728c */ /* 0x000fc6000bf25270 */
[----:B------:R-:W-:Y:S08]  /*0600*/  BRA.U !UP0, `(.L_x_16) ;  /* 0x0000000108907547 */ /* 0x000ff0000b800000 */
[----:B------:R-:W0:Y:S01]  /*0610*/  LDC R4, c[0x0][0x394] ;  /* 0x0000e500ff047b82 */ /* 0x000e220000000800 */
[----:B------:R-:W1:Y:S07]  /*0620*/  LDCU UR6, c[0x0][0x398] ;  /* 0x00007300ff0677ac */ /* 0x000e6e0008000800 */
[----:B------:R-:W2:Y:S08]  /*0630*/  LDC.64 R8, c[0x0][0x380] ;  /* 0x0000e000ff087b82 */ /* 0x000eb00000000a00 */
[----:B------:R-:W3:Y:S01]  /*0640*/  LDC.64 R2, c[0x0][0x388] ;  /* 0x0000e200ff027b82 */ /* 0x000ee20000000a00 */
[----:B-1----:R-:W-:Y:S01]  /*0650*/  IMAD R5, R0, UR6, R13 ;  /* 0x0000000600057c24 */ /* 0x002fe2000f8e020d */
[----:B0-----:R-:W-:-:S03]  /*0660*/  IADD3 R29, PT, PT, R18, -R4, RZ ;  /* 0x80000004121d7210 */ /* 0x001fc60007ffe0ff */
[----:B--2---:R-:W-:-:S04]  /*0670*/  IMAD.WIDE R8, R5, 0x8, R8 ;  /* 0x0000000805087825 */ /* 0x004fc800078e0208 */
[----:B------:R-:W-:Y:S01]  /*0680*/  IMAD.IADD R5, R13, 0x1, -R4 ;  /* 0x000000010d057824 */ /* 0x000fe200078e0a04 */
[----:B------:R-:W2:Y:S01]  /*0690*/  LDG.E.64 R16, desc[UR8][R8.64] ;  /* 0x0000000808107981 */ /* 0x000ea2000c1e1b00 */
[----:B---3--:R-:W-:-:S03]  /*06a0*/  IMAD.WIDE R28, R29, 0x8, R2 ;  /* 0x000000081d1c7825 */ /* 0x008fc600078e0202 */
[----:B------:R-:W3:Y:S04]  /*06b0*/  LDG.E.64 R14, desc[UR8][R8.64+0x8] ;  /* 0x00000808080e7981 */ /* 0x000ee8000c1e1b00 */
[----:B------:R-:W2:Y:S01]  /*06c0*/  LDG.E.64 R20, desc[UR8][R28.64] ;  /* 0x000000081c147981 */ /* 0x000ea2000c1e1b00 */
[----:B------:R-:W-:-:S03]  /*06d0*/  IMAD.WIDE R2, R5, 0x8, R2 ;  /* 0x0000000805027825 */ /* 0x000fc600078e0202 */
[----:B------:R-:W4:Y:S04]  /*06e0*/  LDG.E.64 R22, desc[UR8][R8.64+0x10] ;  /* 0x0000100808167981 */ /* 0x000f28000c1e1b00 */
[----:B------:R-:W3:Y:S04]  /*06f0*/  LDG.E.64 R26, desc[UR8][R2.64] ;  /* 0x00000008021a7981 */ /* 0x000ee8000c1e1b00 */
[----:B------:R-:W4:Y:S04]  /*0700*/  LDG.E.64 R24, desc[UR8][R2.64+0x8] ;  /* 0x0000080802187981 */ /* 0x000f28000c1e1b00 */
[----:B------:R-:W5:Y:S04]  /*0710*/  LDG.E.64 R10, desc[UR8][R8.64+0x18] ;  /* 0x00001808080a7981 */ /* 0x000f68000c1e1b00 */
[----:B------:R-:W5:Y:S04]  /*0720*/  LDG.E.64 R4, desc[UR8][R2.64+0x10] ;  /* 0x0000100802047981 */ /* 0x000f68000c1e1b00 */
[----:B------:R-:W5:Y:S01]  /*0730*/  LDG.E.64 R28, desc[UR8][R8.64+0x38] ;  /* 0x00003808081c7981 */ /* 0x000f62000c1e1b00 */
[----:B--2---:R-:W-:-:S03]  /*0740*/  DFMA R6, R16, R20, R6 ;  /* 0x000000141006722b */ /* 0x004fc60000000006 */
[----:B------:R-:W2:Y:S04]  /*0750*/  LDG.E.64 R16, desc[UR8][R8.64+0x20] ;  /* 0x0000200808107981 */ /* 0x000ea8000c1e1b00 */
[----:B------:R-:W2:Y:S01]  /*0760*/  LDG.E.64 R20, desc[UR8][R2.64+0x18] ;  /* 0x0000180802147981 */ /* 0x000ea2000c1e1b00 */
[----:B---3--:R-:W-:-:S03]  /*0770*/  DFMA R26, R14, R26, R6 ;  /* 0x0000001a0e1a722b */ /* 0x008fc60000000006 */
[----:B------:R-:W3:Y:S04]  /*0780*/  LDG.E.64 R6, desc[UR8][R8.64+0x28] ;  /* 0x0000280808067981 */ /* 0x000ee8000c1e1b00 */
[----:B------:R-:W3:Y:S01]  /*0790*/  LDG.E.64 R14, desc[UR8][R2.64+0x20] ;  /* 0x00002008020e7981 */ /* 0x000ee2000c1e1b00 */
[----:B----4-:R-:W-:-:S03]  /*07a0*/  DFMA R22, R22, R24, R26 ;  /* 0x000000181616722b */ /* 0x010fc6000000001a */
[----:B------:R-:W4:Y:S04]  /*07b0*/  LDG.E.64 R24, desc[UR8][R8.64+0x30] ;  /* 0x0000300808187981 */ /* 0x000f28000c1e1b00 */
[----:B------:R-:W4:Y:S04]  /*07c0*/  LDG.E.64 R26, desc[UR8][R2.64+0x28] ;  /* 0x00002808021a7981 */ /* 0x000f28000c1e1b00 */
[----:B------:R-:W4:Y:S01]  /*07d0*/  LDG.E.64 R2, desc[UR8][R2.64+0x30] ;  /* 0x0000300802027981 */ /* 0x000f22000c1e1b00 */
[----:B-----5:R-:W-:Y:S01]  /*07e0*/  DFMA R4, R10, R4, R22 ;  /* 0x000000040a04722b */ /* 0x020fe20000000016 */
[----:B------:R-:W-:-:S02]  /*07f0*/  IADD3 R18, PT, PT, R13, 0x7, RZ ;  /* 0x000000070d127810 */ /* 0x000fc40007ffe0ff */
[----:B------:R-:W-:-:S05]  /*0800*/  IADD3 R13, PT, PT, R13, 0x8, RZ ;  /* 0x000000080d0d7810 */ /* 0x000fca0007ffe0ff */
[----:B--2---:R-:W-:-:S08]  /*0810*/  DFMA R4, R16, R20, R4 ;  /* 0x000000141004722b */ /* 0x004fd00000000004 */
[----:B---3--:R-:W-:-:S08]  /*0820*/  DFMA R4, R6, R14, R4 ;  /* 0x0000000e0604722b */ /* 0x008fd00000000004 */
[----:B----4-:R-:W-:-:S08]  /*0830*/  DFMA R4, R24, R26, R4 ;  /* 0x0000001a1804722b */ /* 0x010fd00000000004 */
[----:B------:R-:W-:-:S11]  /*0840*/  DFMA R6, R28, R2, R4 ;  /* 0x000000021c06722b */ /* 0x000fd60000000004 */
.L_x_16:
        /* <DEDUP_REMOVED lines=9> */
[----:B-1----:R-:W-:-:S02]  /*08e0*/  IMAD R3, R0, UR5, R13 ;  /* 0x0000000500037c24 */ /* 0x002fc4000f8e020d */
[----:B0-----:R-:W-:Y:S01]  /*08f0*/  IMAD.IADD R5, R18, 0x1, -R2 ;  /* 0x0000000112057824 */ /* 0x001fe200078e0a02 */
[----:B------:R-:W-:-:S03]  /*0900*/  IADD3 R27, PT, PT, R13, -R2, RZ ;  /* 0x800000020d1b7210 */ /* 0x000fc60007ffe0ff */
[----:B--2---:R-:W-:-:S06]  /*0910*/  IMAD.WIDE R4, R5, 0x8, R8 ;  /* 0x0000000805047825 */ /* 0x004fcc00078e0208 */
[----:B------:R-:W2:Y:S01]  /*0920*/  LDG.E.64 R4, desc[UR8][R4.64] ;  /* 0x0000000804047981 */ /* 0x000ea2000c1e1b00 */
[----:B---3--:R-:W-:-:S05]  /*0930*/  IMAD.WIDE R24, R3, 0x8, R24 ;  /* 0x0000000803187825 */ /* 0x008fca00078e0218 */
[----:B------:R-:W2:Y:S01]  /*0940*/  LDG.E.64 R2, desc[UR8][R24.64] ;  /* 0x0000000818027981 */ /* 0x000ea2000c1e1b00 */
[----:B------:R-:W-:-:S03]  /*0950*/  IMAD.WIDE R26, R27, 0x8, R8 ;  /* 0x000000081b1a7825 */ /* 0x000fc600078e0208 */
[----:B------:R-:W3:Y:S04]  /*0960*/  LDG.E.64 R8, desc[UR8][R24.64+0x8] ;  /* 0x0000080818087981 */ /* 0x000ee8000c1e1b00 */
[----:B------:R-:W3:Y:S04]  /*0970*/  LDG.E.64 R10, desc[UR8][R26.64] ;  /* 0x000000081a0a7981 */ /* 0x000ee8000c1e1b00 */
[----:B------:R-:W4:Y:S04]  /*0980*/  LDG.E.64 R14, desc[UR8][R24.64+0x10] ;  /* 0x00001008180e7981 */ /* 0x000f28000c1e1b00 */
[----:B------:R-:W4:Y:S04]  /*0990*/  LDG.E.64 R16, desc[UR8][R26.64+0x8] ;  /* 0x000008081a107981 */ /* 0x000f28000c1e1b00 */
[----:B------:R-:W5:Y:S04]  /*09a0*/  LDG.E.64 R20, desc[UR8][R24.64+0x18] ;  /* 0x0000180818147981 */ /* 0x000f68000c1e1b00 */
[----:B------:R-:W5:Y:S01]  /*09b0*/  LDG.E.64 R22, desc[UR8][R26.64+0x10] ;  /* 0x000010081a167981 */ /* 0x000f62000c1e1b00 */
[C---:B------:R-:W-:Y:S01]  /*09c0*/  IADD3 R18, PT, PT, R13.reuse, 0x3, RZ ;  /* 0x000000030d127810 */ /* 0x040fe20007ffe0ff */
[----:B------:R-:W-:Y:S01]  /*09d0*/  VIADD R13, R13, 0x4 ;  /* 0x000000040d0d7836 */ /* 0x000fe20000000000 */
[----:B--2---:R-:W-:-:S08]  /*09e0*/  DFMA R2, R2, R4, R6 ;  /* 0x000000040202722b */ /* 0x004fd00000000006 */
[----:B---3--:R-:W-:-:S08]  /*09f0*/  DFMA R2, R8, R10, R2 ;  /* 0x0000000a0802722b */ /* 0x008fd00000000002 */
[----:B----4-:R-:W-:-:S08]  /*0a00*/  DFMA R2, R14, R16, R2 ;  /* 0x000000100e02722b */ /* 0x010fd00000000002 */
[----:B-----5:R-:W-:-:S11]  /*0a10*/  DFMA R6, R20, R22, R2 ;  /* 0x000000161406722b */ /* 0x020fd60000000002 */
.L_x_17:
[----:B------:R-:W-:Y:S05]  /*0a20*/  BRA.U !UP1, `(.L_x_15) ;  /* 0x0000000109487547 */ /* 0x000fea000b800000 */
[----:B------:R-:W1:Y:S01]  /*0a30*/  LDC R17, c[0x0][0x394] ;  /* 0x0000e500ff117b82 */ /* 0x000e620000000800 */
[----:B------:R-:W2:Y:S01]  /*0a40*/  LDCU UR5, c[0x0][0x398] ;  /* 0x00007300ff0577ac */ /* 0x000ea20008000800 */
[----:B------:R-:W-:-:S06]  /*0a50*/  UIADD3 UR4, UPT, UPT, -UR4, URZ, URZ ;  /* 0x000000ff04047290 */ /* 0x000fcc000fffe1ff */
[----:B------:R-:W3:Y:S08]  /*0a60*/  LDC.64 R2, c[0x0][0x380] ;  /* 0x0000e000ff027b82 */ /* 0x000ef00000000a00 */
[----:B------:R-:W4:Y:S01]  /*0a70*/  LDC.64 R4, c[0x0][0x388] ;  /* 0x0000e200ff047b82 */ /* 0x000f220000000a00 */
[----:B--2---:R-:W-:-:S07]  /*0a80*/  IMAD R15, R0, UR5, R13 ;  /* 0x00000005000f7c24 */ /* 0x004fce000f8e020d */
.L_x_18:
[----:B01----:R-:W-:Y:S01]  /*0a90*/  IADD3 R11, PT, PT, R18, -R17, RZ ;  /* 0x80000011120b7210 */ /* 0x003fe20007ffe0ff */
[----:B---3--:R-:W-:-:S04]  /*0aa0*/  IMAD.WIDE R8, R15, 0x8, R2 ;  /* 0x000000080f087825 */ /* 0x008fc800078e0202 */
[----:B----4-:R-:W-:Y:S02]  /*0ab0*/  IMAD.WIDE R10, R11, 0x8, R4 ;  /* 0x000000080b0a7825 */ /* 0x010fe400078e0204 */
[----:B------:R-:W2:Y:S04]  /*0ac0*/  LDG.E.64 R8, desc[UR8][R8.64] ;  /* 0x0000000808087981 */ /* 0x000ea8000c1e1b00 */
[----:B------:R-:W2:Y:S01]  /*0ad0*/  LDG.E.64 R10, desc[UR8][R10.64] ;  /* 0x000000080a0a7981 */ /* 0x000ea2000c1e1b00 */
[----:B------:R-:W-:Y:S01]  /*0ae0*/  UIADD3 UR4, UPT, UPT, UR4, 0x1, URZ ;  /* 0x0000000104047890 */ /* 0x000fe2000fffe0ff */
[----:B------:R-:W-:Y:S01]  /*0af0*/  MOV R18, R13 ;  /* 0x0000000d00127202 */ /* 0x000fe20000000f00 */
[----:B------:R-:W-:Y:S01]  /*0b00*/  VIADD R15, R15, 0x1 ;  /* 0x000000010f0f7836 */ /* 0x000fe20000000000 */
[----:B------:R-:W-:Y:S01]  /*0b10*/  IADD3 R13, PT, PT, R13, 0x1, RZ ;  /* 0x000000010d0d7810 */ /* 0x000fe20007ffe0ff */
[----:B------:R-:W-:Y:S01]  /*0b20*/  UISETP.NE.AND UP0, UPT, UR4, URZ, UPT ;  /* 0x000000ff0400728c */ /* 0x000fe2000bf05270 */
[----:B--2---:R-:W-:-:S08]  /*0b30*/  DFMA R6, R8, R10, R6 ;  /* 0x0000000a0806722b */ /* 0x004fd00000000006 */
[----:B------:R-:W-:Y:S05]  /*0b40*/  BRA.U UP0, `(.L_x_18) ;  /* 0xfffffffd00d07547 */ /* 0x000fea000b83ffff */
.L_x_15:
[----:B------:R-:W-:-:S11]  /*0b50*/  DADD R6, R6, R6 ;  /* 0x0000000006067229 */ /* 0x000fd60000000006 */
.L_x_12:
[----:B------:R-:W1:Y:S02]  /*0b60*/  LDC R3, c[0x0][0x390] ;  /* 0x0000e400ff037b82 */ /* 0x000e640000000800 */
[----:B-1----:R-:W-:-:S13]  /*0b70*/  ISETP.GE.AND P0, PT, R19, R3, PT ;  /* 0x000000031300720c */ /* 0x002fda0003f06270 */
[----:B------:R-:W-:Y:S05]  /*0b80*/  @P0 EXIT ;  /* 0x000000000000094d */ /* 0x000fea0003800000 */
[----:B------:R-:W1:Y:S08]  /*0b90*/  LDC R2, c[0x0][0x394] ;  /* 0x0000e500ff027b82 */ /* 0x000e700000000800 */
[----:B------:R-:W2:Y:S01]  /*0ba0*/  LDC R5, c[0x0][0x394] ;  /* 0x0000e500ff057b82 */ /* 0x000ea20000000800 */
[----:B-1----:R-:W-:Y:S02]  /*0bb0*/  IADD3 R8, PT, PT, R3, -0x2, -R2 ;  /* 0xfffffffe03087810 */ /* 0x002fe40007ffe802 */
[----:B------:R-:W-:-:S02]  /*0bc0*/  LOP3.LUT R4, RZ, R2, RZ, 0x33, !PT ;  /* 0x00000002ff047212 */ /* 0x000fc400078e33ff */
[----:B------:R-:W-:Y:S02]  /*0bd0*/  ISETP.GE.U32.AND P0, PT, R8, 0x7, PT ;  /* 0x000000070800780c */ /* 0x000fe40003f06070 */
[----:B------:R-:W-:-:S04]  /*0be0*/  IADD3 R3, PT, PT, R4, R3, RZ ;  /* 0x0000000304037210 */ /* 0x000fc80007ffe0ff */
[----:B------:R-:W-:-:S07]  /*0bf0*/  LOP3.LUT R20, R3, 0x7, RZ, 0xc0, !PT ;  /* 0x0000000703147812 */ /* 0x000fce00078ec0ff */
[----:B--2---:R-:W-:Y:S05]  /*0c00*/  @!P0 BRA `(.L_x_19) ;  /* 0x0000000000c88947 */ /* 0x004fea0003800000 */
[----:B------:R-:W1:Y:S01]  /*0c10*/  LDCU UR4, c[0x0][0x398] ;  /* 0x00007300ff0477ac */ /* 0x000e620008000800 */
[----:B------:R-:W-:Y:S01]  /*0c20*/  LOP3.LUT R13, R3, 0xfffffff8, RZ, 0xc0, !PT ;  /* 0xfffffff8030d7812 */ /* 0x000fe200078ec0ff */
[----:B------:R-:W-:-:S03]  /*0c30*/  IMAD.MOV.U32 R4, RZ, RZ, 0x1 ;  /* 0x00000001ff047424 */ /* 0x000fc600078e00ff */
[----:B------:R-:W-:Y:S01]  /*0c40*/  IADD3 R13, PT, PT, -R13, RZ, RZ ;  /* 0x000000ff0d0d7210 */ /* 0x000fe20007ffe1ff */
[----:B-1----:R-:W-:-:S07]  /*0c50*/  IMAD R12, R0, UR4, R2 ;  /* 0x00000004000c7c24 */ /* 0x002fce000f8e0202 */
.L_x_20:
[----:B------:R-:W1:Y:S01]  /*0c60*/  LDC.64 R10, c[0x0][0x388] ;  /* 0x0000e200ff0a7b82 */ /* 0x000e620000000a00 */
[----:B0-----:R-:W-:Y:S01]  /*0c70*/  IADD3 R15, PT, PT, R4, -0x1, RZ ;  /* 0xffffffff040f7810 */ /* 0x001fe20007ffe0ff */
[----:B------:R-:W-:-:S06]  /*0c80*/  VIADD R17, R12, 0x1 ;  /* 0x000000010c117836 */ /* 0x000fcc0000000000 */
[----:B------:R-:W2:Y:S01]  /*0c90*/  LDC.64 R8, c[0x0][0x380] ;  /* 0x0000e000ff087b82 */ /* 0x000ea20000000a00 */
[----:B-1----:R-:W-:-:S05]  /*0ca0*/  IMAD.WIDE R10, R15, 0x8, R10 ;  /* 0x000000080f0a7825 */ /* 0x002fca00078e020a */
[----:B------:R-:W3:Y:S01]  /*0cb0*/  LDG.E.64 R14, desc[UR8][R10.64] ;  /* 0x000000080a0e7981 */ /* 0x000ee2000c1e1b00 */
[----:B--2---:R-:W-:-:S05]  /*0cc0*/  IMAD.WIDE R8, R17, 0x8, R8 ;  /* 0x0000000811087825 */ /* 0x004fca00078e0208 */
[----:B------:R-:W3:Y:S04]  /*0cd0*/  LDG.E.64 R16, desc[UR8][R8.64] ;  /* 0x0000000808107981 */ /* 0x000ee8000c1e1b00 */
[----:B0-----:R-:W2:Y:S04]  /*0ce0*/  LDG.E.64 R18, desc[UR8][R8.64+0x8] ;  /* 0x0000080808127981 */ /* 0x001ea8000c1e1b00 */
[----:B------:R-:W4:Y:S04]  /*0cf0*/  LDG.E.64 R22, desc[UR8][R8.64+0x10] ;  /* 0x0000100808167981 */ /* 0x000f28000c1e1b00 */
[----:B------:R-:W5:Y:S01]  /*0d00*/  LDG.E.64 R24, desc[UR8][R8.64+0x18] ;  /* 0x0000180808187981 */ /* 0x000f62000c1e1b00 */
[----:B---3--:R-:W-:-:S07]  /*0d10*/  DFMA R14, R14, -R6, R16 ;  /* 0x800000060e0e722b */ /* 0x008fce0000000010 */
[----:B------:R0:W-:Y:S04]  /*0d20*/  STG.E.64 desc[UR8][R8.64], R14 ;  /* 0x0000000e08007986 */ /* 0x0001e8000c101b08 */
[----:B------:R-:W2:Y:S02]  /*0d30*/  LDG.E.64 R16, desc[UR8][R10.64+0x8] ;  /* 0x000008080a107981 */ /* 0x000ea4000c1e1b00 */
[----:B--2---:R-:W-:-:S07]  /*0d40*/  DFMA R16, R16, -R6, R18 ;  /* 0x800000061010722b */ /* 0x004fce0000000012 */
[----:B------:R1:W-:Y:S04]  /*0d50*/  STG.E.64 desc[UR8][R8.64+0x8], R16 ;  /* 0x0000081008007986 */ /* 0x0003e8000c101b08 */
[----:B------:R-:W4:Y:S02]  /*0d60*/  LDG.E.64 R18, desc[UR8][R10.64+0x10] ;  /* 0x000010080a127981 */ /* 0x000f24000c1e1b00 */
[----:B----4-:R-:W-:-:S07]  /*0d70*/  DFMA R18, R18, -R6, R22 ;  /* 0x800000061212722b */ /* 0x010fce0000000016 */
[----:B------:R2:W-:Y:S04]  /*0d80*/  STG.E.64 desc[UR8][R8.64+0x10], R18 ;  /* 0x0000101208007986 */ /* 0x0005e8000c101b08 */
[----:B------:R-:W5:Y:S02]  /*0d90*/  LDG.E.64 R22, desc[UR8][R10.64+0x18] ;  /* 0x000018080a167981 */ /* 0x000f64000c1e1b00 */
[-C--:B-----5:R-:W-:Y:S02]  /*0da0*/  DFMA R22, R22, -R6.reuse, R24 ;  /* 0x800000061616722b */ /* 0x0a0fe40000000018 */
[----:B------:R-:W3:Y:S05]  /*0db0*/  LDG.E.64 R24, desc[UR8][R8.64+0x20] ;  /* 0x0000200808187981 */ /* 0x000eea000c1e1b00 */
[----:B------:R4:W-:Y:S04]  /*0dc0*/  STG.E.64 desc[UR8][R8.64+0x18], R22 ;  /* 0x0000181608007986 */ /* 0x0009e8000c101b08 */
[----:B0-----:R-:W3:Y:S02]  /*0dd0*/  LDG.E.64 R14, desc[UR8][R10.64+0x20] ;  /* 0x000020080a0e7981 */ /* 0x001ee4000c1e1b00 */
[----:B---3--:R-:W-:-:S02]  /*0de0*/  DFMA R14, R14, -R6, R24 ;  /* 0x800000060e0e722b */ /* 0x008fc40000000018 */
[----:B------:R-:W3:Y:S05]  /*0df0*/  LDG.E.64 R24, desc[UR8][R8.64+0x28] ;  /* 0x0000280808187981 */ /* 0x000eea000c1e1b00 */
[----:B------:R0:W-:Y:S04]  /*0e00*/  STG.E.64 desc[UR8][R8.64+0x20], R14 ;  /* 0x0000200e08007986 */ /* 0x0001e8000c101b08 */
[----:B-1----:R-:W3:Y:S02]  /*0e10*/  LDG.E.64 R16, desc[UR8][R10.64+0x28] ;  /* 0x000028080a107981 */ /* 0x002ee4000c1e1b00 */
[----:B---3--:R-:W-:-:S02]  /*0e20*/  DFMA R16, R16, -R6, R24 ;  /* 0x800000061010722b */ /* 0x008fc40000000018 */
[----:B------:R-:W3:Y:S05]  /*0e30*/  LDG.E.64 R24, desc[UR8][R8.64+0x30] ;  /* 0x0000300808187981 */ /* 0x000eea000c1e1b00 */
[----:B------:R0:W-:Y:S04]  /*0e40*/  STG.E.64 desc[UR8][R8.64+0x28], R16 ;  /* 0x0000281008007986 */ /* 0x0001e8000c101b08 */
[----:B--2---:R-:W3:Y:S01]  /*0e50*/  LDG.E.64 R18, desc[UR8][R10.64+0x30] ;  /* 0x000030080a127981 */ /* 0x004ee2000c1e1b00 */
[----:B------:R-:W-:Y:S01]  /*0e60*/  IADD3 R13, PT, PT, R13, 0x8, RZ ;  /* 0x000000080d0d7810 */ /* 0x000fe20007ffe0ff */
[----:B---3--:R-:W-:-:S02]  /*0e70*/  DFMA R18, R18, -R6, R24 ;  /* 0x800000061212722b */ /* 0x008fc40000000018 */
[----:B------:R-:W2:Y:S05]  /*0e80*/  LDG.E.64 R24, desc[UR8][R8.64+0x38] ;  /* 0x0000380808187981 */ /* 0x000eaa000c1e1b00 */
[----:B------:R0:W-:Y:S04]  /*0e90*/  STG.E.64 desc[UR8][R8.64+0x30], R18 ;  /* 0x0000301208007986 */ /* 0x0001e8000c101b08 */
[----:B----4-:R-:W2:Y:S01]  /*0ea0*/  LDG.E.64 R22, desc[UR8][R10.64+0x38] ;  /* 0x000038080a167981 */ /* 0x010ea2000c1e1b00 */
[----:B------:R-:W-:Y:S01]  /*0eb0*/  ISETP.NE.AND P0, PT, R13, RZ, PT ;  /* 0x000000ff0d00720c */ /* 0x000fe20003f05270 */
[----:B------:R-:W-:Y:S01]  /*0ec0*/  VIADD R4, R4, 0x8 ;  /* 0x0000000804047836 */ /* 0x000fe20000000000 */
[----:B------:R-:W-:-:S02]  /*0ed0*/  IADD3 R5, PT, PT, R5, 0x8, RZ ;  /* 0x0000000805057810 */ /* 0x000fc40007ffe0ff */
[----:B------:R-:W-:Y:S01]  /*0ee0*/  IADD3 R12, PT, PT, R12, 0x8, RZ ;  /* 0x000000080c0c7810 */ /* 0x000fe20007ffe0ff */
[----:B--2---:R-:W-:-:S07]  /*0ef0*/  DFMA R22, R22, -R6, R24 ;  /* 0x800000061616722b */ /* 0x004fce0000000018 */
[----:B------:R0:W-:Y:S01]  /*0f00*/  STG.E.64 desc[UR8][R8.64+0x38], R22 ;  /* 0x0000381608007986 */ /* 0x0001e2000c101b08 */
[----:B------:R-:W-:Y:S05]  /*0f10*/  @P0 BRA `(.L_x_20) ;  /* 0xfffffffc00500947 */ /* 0x000fea000383ffff */
[----:B0-----:R-:W-:-:S07]  /*0f20*/  IADD3 R19, PT, PT, R5, 0x1, RZ ;  /* 0x0000000105137810 */ /* 0x001fce0007ffe0ff */
.L_x_19:
[----:B------:R-:W-:-:S13]  /*0f30*/  ISETP.NE.AND P0, PT, R20, RZ, PT ;  /* 0x000000ff1400720c */ /* 0x000fda0003f05270 */
[----:B------:R-:W-:Y:S05]  /*0f40*/  @!P0 EXIT ;  /* 0x000000000000894d */ /* 0x000fea0003800000 */
[----:B------:R-:W-:Y:S02]  /*0f50*/  ISETP.GE.U32.AND P0, PT, R20, 0x4, PT ;  /* 0x000000041400780c */ /* 0x000fe40003f06070 */
[----:B0-----:R-:W-:-:S04]  /*0f60*/  LOP3.LUT R18, R3, 0x3, RZ, 0xc0, !PT ;  /* 0x0000000303127812 */ /* 0x001fc800078ec0ff */
[----:B------:R-:W-:-:S07]  /*0f70*/  ISETP.NE.AND P1, PT, R18, RZ, PT ;  /* 0x000000ff1200720c */ /* 0x000fce0003f25270 */
[----:B------:R-:W-:Y:S06]  /*0f80*/  @!P0 BRA `(.L_x_21) ;  /* 0x00000000006c8947 */ /* 0x000fec0003800000 */
[----:B------:R-:W0:Y:S01]  /*0f90*/  LDC.64 R10, c[0x0][0x388] ;  /* 0x0000e200ff0a7b82 */ /* 0x000e220000000a00 */
[----:B------:R-:W1:Y:S01]  /*0fa0*/  LDCU UR4, c[0x0][0x398] ;  /* 0x00007300ff0477ac */ /* 0x000e620008000800 */
[----:B------:R-:W-:-:S06]  /*0fb0*/  IMAD.IADD R5, R5, 0x1, -R2 ;  /* 0x0000000105057824 */ /* 0x000fcc00078e0a02 */
[----:B------:R-:W2:Y:S01]  /*0fc0*/  LDC.64 R8, c[0x0][0x380] ;  /* 0x0000e000ff087b82 */ /* 0x000ea20000000a00 */
[----:B-1----:R-:W-:Y:S02]  /*0fd0*/  IMAD R13, R0, UR4, R19 ;  /* 0x00000004000d7c24 */ /* 0x002fe4000f8e0213 */
[----:B0-----:R-:W-:-:S06]  /*0fe0*/  IMAD.WIDE R4, R5, 0x8, R10 ;  /* 0x0000000805047825 */ /* 0x001fcc00078e020a */
[----:B------:R-:W3:Y:S01]  /*0ff0*/  LDG.E.64 R4, desc[UR8][R4.64] ;  /* 0x0000000804047981 */ /* 0x000ee2000c1e1b00 */
[----:B--2---:R-:W-:-:S05]  /*1000*/  IMAD.WIDE R8, R13, 0x8, R8 ;  /* 0x000000080d087825 */ /* 0x004fca00078e0208 */
[----:B------:R-:W3:Y:S01]  /*1010*/  LDG.E.64 R12, desc[UR8][R8.64] ;  /* 0x00000008080c7981 */ /* 0x000ee2000c1e1b00 */
[----:B------:R-:W-:-:S03]  /*1020*/  IADD3 R15, PT, PT, R19, -R2, RZ ;  /* 0x80000002130f7210 */ /* 0x000fc60007ffe0ff */
[----:B------:R-:W2:Y:S02]  /*1030*/  LDG.E.64 R16, desc[UR8][R8.64+0x8] ;  /* 0x0000080808107981 */ /* 0x000ea4000c1e1b00 */
[----:B------:R-:W-:Y:S02]  /*1040*/  IMAD.WIDE R10, R15, 0x8, R10 ;  /* 0x000000080f0a7825 */ /* 0x000fe400078e020a */
[----:B------:R-:W4:Y:S01]  /*1050*/  LDG.E.64 R20, desc[UR8][R8.64+0x18] ;  /* 0x0000180808147981 */ /* 0x000f22000c1e1b00 */
[----:B---3--:R-:W-:-:S07]  /*1060*/  DFMA R12, R4, -R6, R12 ;  /* 0x80000006040c722b */ /* 0x008fce000000000c */
[----:B------:R0:W-:Y:S04]  /*1070*/  STG.E.64 desc[UR8][R8.64], R12 ;  /* 0x0000000c08007986 */ /* 0x0001e8000c101b08 */
[----:B------:R-:W2:Y:S02]  /*1080*/  LDG.E.64 R14, desc[UR8][R10.64] ;  /* 0x000000080a0e7981 */ /* 0x000ea4000c1e1b00 */
[-C--:B--2---:R-:W-:Y:S02]  /*1090*/  DFMA R14, R14, -R6.reuse, R16 ;  /* 0x800000060e0e722b */ /* 0x084fe40000000010 */
[----:B------:R-:W2:Y:S05]  /*10a0*/  LDG.E.64 R16, desc[UR8][R8.64+0x10] ;  /* 0x0000100808107981 */ /* 0x000eaa000c1e1b00 */
[----:B------:R0:W-:Y:S04]  /*10b0*/  STG.E.64 desc[UR8][R8.64+0x8], R14 ;  /* 0x0000080e08007986 */ /* 0x0001e8000c101b08 */
[----:B------:R-:W2:Y:S02]  /*10c0*/  LDG.E.64 R4, desc[UR8][R10.64+0x8] ;  /* 0x000008080a047981 */ /* 0x000ea4000c1e1b00 */
[----:B--2---:R-:W-:-:S07]  /*10d0*/  DFMA R16, R4, -R6, R16 ;  /* 0x800000060410722b */ /* 0x004fce0000000010 */
[----:B------:R0:W-:Y:S04]  /*10e0*/  STG.E.64 desc[UR8][R8.64+0x10], R16 ;  /* 0x0000101008007986 */ /* 0x0001e8000c101b08 */
[----:B------:R-:W4:Y:S02]  /*10f0*/  LDG.E.64 R4, desc[UR8][R10.64+0x10] ;  /* 0x000010080a047981 */ /* 0x000f24000c1e1b00 */
[----:B----4-:R-:W-:-:S07]  /*1100*/  DFMA R20, R4, -R6, R20 ;  /* 0x800000060414722b */ /* 0x010fce0000000014 */
[----:B------:R0:W-:Y:S01]  /*1110*/  STG.E.64 desc[UR8][R8.64+0x18], R20 ;  /* 0x0000181408007986 */ /* 0x0001e2000c101b08 */
[C---:B------:R-:W-:Y:S01]  /*1120*/  IADD3 R5, PT, PT, R19.reuse, 0x3, RZ ;  /* 0x0000000313057810 */ /* 0x040fe20007ffe0ff */
[----:B------:R-:W-:-:S07]  /*1130*/  VIADD R19, R19, 0x4 ;  /* 0x0000000413137836 */ /* 0x000fce0000000000 */
.L_x_21:
[----:B------:R-:W-:Y:S05]  /*1140*/  @!P1 EXIT ;  /* 0x000000000000994d */ /* 0x000fea0003800000 */
[----:B------:R-:W-:Y:S01]  /*1150*/  ISETP.NE.AND P0, PT, R18, 0x1, PT ;  /* 0x000000011200780c */ /* 0x000fe20003f05270 */
[----:B------:R-:W1:Y:S08]  /*1160*/  LDC.64 R10, c[0x0][0x388] ;  /* 0x0000e200ff0a7b82 */ /* 0x000e700000000a00 */
[----:B0-----:R-:W0:Y:S04]  /*1170*/  LDC.64 R8, c[0x0][0x380] ;  /* 0x0000e000ff087b82 */ /* 0x001e280000000a00 */
[----:B------:R-:W-:-:S04]  /*1180*/  @P0 IADD3 R17, PT, PT, R5, -R2, RZ ;  /* 0x8000000205110210 */ /* 0x000fc80007ffe0ff */
[----:B------:R-:W2:Y:S01]  /*1190*/  @P0 LDC R4, c[0x0][0x398] ;  /* 0x0000e600ff040b82 */ /* 0x000ea20000000800 */
[----:B-1----:R-:W-:-:S04]  /*11a0*/  @P0 IMAD.WIDE R16, R17, 0x8, R10 ;  /* 0x0000000811100825 */ /* 0x002fc800078e020a */
[----:B--2---:R-:W-:-:S04]  /*11b0*/  @P0 IMAD R13, R0, R4, R19 ;  /* 0x00000004000d0224 */ /* 0x004fc800078e0213 */
[----:B0-----:R-:W-:Y:S02]  /*11c0*/  @P0 IMAD.WIDE R8, R13, 0x8, R8 ;  /* 0x000000080d080825 */ /* 0x001fe400078e0208 */
[----:B------:R-:W2:Y:S04]  /*11d0*/  @P0 LDG.E.64 R12, desc[UR8][R16.64] ;  /* 0x00000008100c0981 */ /* 0x000ea8000c1e1b00 */
[----:B------:R-:W2:Y:S01]  /*11e0*/  @P0 LDG.E.64 R14, desc[UR8][R8.64] ;  /* 0x00000008080e0981 */ /* 0x000ea2000c1e1b00 */
[----:B------:R-:W-:-:S05]  /*11f0*/  @P0 IADD3 R21, PT, PT, R19, -R2, RZ ;  /* 0x8000000213150210 */ /* 0x000fca0007ffe0ff */
[----:B------:R-:W-:Y:S01]  /*1200*/  @P0 IMAD.WIDE R20, R21, 0x8, R10 ;  /* 0x0000000815140825 */ /* 0x000fe200078e020a */
[----:B--2---:R-:W-:Y:S01]  /*1210*/  @P0 DFMA R12, R12, -R6, R14 ;  /* 0x800000060c0c022b */ /* 0x004fe2000000000e */
[----:B------:R-:W2:Y:S06]  /*1220*/  @P0 LDG.E.64 R14, desc[UR8][R8.64+0x8] ;  /* 0x00000808080e0981 */ /* 0x000eac000c1e1b00 */
[----:B------:R0:W-:Y:S04]  /*1230*/  @P0 STG.E.64 desc[UR8][R8.64], R12 ;  /* 0x0000000c08000986 */ /* 0x0001e8000c101b08 */
[----:B------:R-:W2:Y:S01]  /*1240*/  @P0 LDG.E.64 R10, desc[UR8][R20.64] ;  /* 0x00000008140a0981 */ /* 0x000ea2000c1e1b00 */
[----:B------:R-:W-:-:S04]  /*1250*/  LOP3.LUT R3, R3, 0x1, RZ, 0xc0, !PT ;  /* 0x0000000103037812 */ /* 0x000fc800078ec0ff */
[----:B------:R-:W-:Y:S01]  /*1260*/  ISETP.NE.U32.AND P1, PT, R3, 0x1, PT ;  /* 0x000000010300780c */ /* 0x000fe20003f25070 */
[----:B--2---:R-:W-:-:S07]  /*1270*/  @P0 DFMA R10, R10, -R6, R14 ;  /* 0x800000060a0a022b */ /* 0x004fce000000000e */
[----:B------:R0:W-:Y:S05]  /*1280*/  @P0 STG.E.64 desc[UR8][R8.64+0x8], R10 ;  /* 0x0000080a08000986 */ /* 0x0001ea000c101b08 */
[----:B------:R-:W-:Y:S05]  /*1290*/  @P1 EXIT ;  /* 0x000000000000194d */ /* 0x000fea0003800000 */
[----:B0-----:R-:W0:Y:S01]  /*12a0*/  LDC.64 R8, c[0x0][0x388] ;  /* 0x0000e200ff087b82 */ /* 0x001e220000000a00 */
[----:B------:R-:W1:Y:S01]  /*12b0*/  LDCU UR4, c[0x0][0x398] ;  /* 0x00007300ff0477ac */ /* 0x000e620008000800 */
[C---:B------:R-:W-:Y:S01]  /*12c0*/  @P0 VIADD R5, R19.reuse, 0x1 ;  /* 0x0000000113050836 */ /* 0x040fe20000000000 */
[----:B------:R-:W-:-:S04]  /*12d0*/  @P0 IADD3 R19, PT, PT, R19, 0x2, RZ ;  /* 0x0000000213130810 */ /* 0x000fc80007ffe0ff */
[----:B------:R-:W-:Y:S01]  /*12e0*/  IADD3 R3, PT, PT, R5, -R2, RZ ;  /* 0x8000000205037210 */ /* 0x000fe20007ffe0ff */
[----:B------:R-:W2:Y:S01]  /*12f0*/  LDC.64 R10, c[0x0][0x380] ;  /* 0x0000e000ff0a7b82 */ /* 0x000ea20000000a00 */
[----:B-1----:R-:W-:-:S03]  /*1300*/  IMAD R5, R0, UR4, R19 ;  /* 0x0000000400057c24 */ /* 0x002fc6000f8e0213 */
[----:B0-----:R-:W-:-:S06]  /*1310*/  IMAD.WIDE R2, R3, 0x8, R8 ;  /* 0x0000000803027825 */ /* 0x001fcc00078e0208 */
[----:B------:R-:W3:Y:S01]  /*1320*/  LDG.E.64 R2, desc[UR8][R2.64] ;  /* 0x0000000802027981 */ /* 0x000ee2000c1e1b00 */
[----:B--2---:R-:W-:-:S05]  /*1330*/  IMAD.WIDE R4, R5, 0x8, R10 ;  /* 0x0000000805047825 */ /* 0x004fca00078e020a */
[----:B------:R-:W3:Y:S02]  /*1340*/  LDG.E.64 R8, desc[UR8][R4.64] ;  /* 0x0000000804087981 */ /* 0x000ee4000c1e1b00 */
[----:B---3--:R-:W-:-:S07]  /*1350*/  DFMA R8, R2, -R6, R8 ;  /* 0x800000060208722b */ /* 0x008fce0000000008 */
[----:B------:R-:W-:Y:S01]  /*1360*/  STG.E.64 desc[UR8][R4.64], R8 ;  /* 0x0000000804007986 */ /* 0x000fe2000c101b08 */
[----:B------:R-:W-:Y:S05]  /*1370*/  EXIT ;  /* 0x000000000000794d */ /* 0x000fea0003800000 */
.L_x_22:
        /* <DEDUP_REMOVED lines=16> */
.L_x_75:


//--------------------- .text._Z22applyHouseholderToRowsPdS_iiii --------------------------
	.section	.text._Z22applyHouseholderToRowsPdS_iiii,"ax",@progbits
	.align	128
        .global         _Z22applyHouseholderToRowsPdS_iiii
        .type           _Z22applyHouseholderToRowsPdS_iiii,@function
        .size           _Z22applyHouseholderToRowsPdS_iiii,(.L_x_76 - _Z22applyHouseholderToRowsPdS_iiii)
        .other          _Z22applyHouseholderToRowsPdS_iiii,@"STO_CUDA_ENTRY STV_DEFAULT"
_Z22applyHouseholderToRowsPdS_iiii:
.text._Z22applyHouseholderToRowsPdS_iiii:
        /* <DEDUP_REMOVED lines=10> */
[----:B------:R-:W1:Y:S01]  /*00a0*/  LDCU UR5, c[0x0][0x394] ;  /* 0x00007280ff0577ac */ /* 0x000e620008000800 */
[----:B------:R-:W2:Y:S01]  /*00b0*/  LDCU.64 UR8, c[0x0][0x358] ;  /* 0x00006b00ff0877ac */ /* 0x000ea20008000a00 */
[----:B0-----:R-:W-:-:S04]  /*00c0*/  UIADD3 UR4, UPT, UPT, UR7, 0x1, URZ ;  /* 0x0000000107047890 */ /* 0x001fc8000fffe0ff */
[----:B-1----:R-:W-:Y:S02]  /*00d0*/  UISETP.GE.AND UP0, UPT, UR4, UR5, UPT ;  /* 0x000000050400728c */ /* 0x002fe4000bf06270 */
[----:B------:R-:W-:-:S07]  /*00e0*/  MOV R19, UR4 ;  /* 0x0000000400137c02 */ /* 0x000fce0008000f00 */
[----:B--2---:R-:W-:Y:S05]  /*00f0*/  BRA.U UP0, `(.L_x_23) ;  /* 0x0000000900947547 */ /* 0x004fea000b800000 */
[----:B------:R-:W0:Y:S01]  /*0100*/  LDC R18, c[0x0][0x398] ;  /* 0x0000e600ff127b82 */ /* 0x000e220000000800 */
[----:B------:R-:W-:Y:S01]  /*0110*/  ULOP3.LUT UR4, URZ, UR7, URZ, 0x33, !UPT ;  /* 0x00000007ff047292 */ /* 0x000fe2000f8e33ff */
[----:B------:R-:W-:Y:S01]  /*0120*/  IMAD.MOV.U32 R13, RZ, RZ, R19 ;  /* 0x000000ffff0d7224 */ /* 0x000fe200078e0013 */
[----:B------:R-:W-:Y:S02]  /*0130*/  CS2R R6, SRZ ;  /* 0x0000000000067805 */ /* 0x000fe4000001ff00 */
[----:B------:R-:W-:Y:S02]  /*0140*/  UIADD3 UR4, UPT, UPT, UR4, UR5, URZ ;  /* 0x0000000504047290 */ /* 0x000fe4000fffe0ff */
[----:B------:R-:W-:Y:S02]  /*0150*/  UIADD3 UR5, UPT, UPT, -UR7, -0x2, UR5 ;  /* 0xfffffffe07057890 */ /* 0x000fe4000fffe105 */
[----:B------:R-:W-:Y:S02]  /*0160*/  ULOP3.LUT UR6, UR4, 0xf, URZ, 0xc0, !UPT ;  /* 0x0000000f04067892 */ /* 0x000fe4000f8ec0ff */
[----:B------:R-:W-:-:S09]  /*0170*/  UISETP.GE.U32.AND UP0, UPT, UR5, 0xf, UPT ;  /* 0x0000000f0500788c */ /* 0x000fd2000bf06070 */
[----:B------:R-:W-:Y:S05]  /*0180*/  BRA.U !UP0, `(.L_x_24) ;  /* 0x00000005080c7547 */ /* 0x000fea000b800000 */
[----:B------:R-:W1:Y:S01]  /*0190*/  LDC R21, c[0x0][0x39c] ;  /* 0x0000e700ff157b82 */ /* 0x000e620000000800 */
[----:B------:R-:W-:Y:S01]  /*01a0*/  HFMA2 R20, -RZ, RZ, 0, 5.9604644775390625e-08 ;  /* 0x00000001ff147431 */ /* 0x000fe200000001ff */
[----:B------:R-:W-:Y:S01]  /*01b0*/  ULOP3.LUT UR5, UR4, 0xfffffff0, URZ, 0xc0, !UPT ;  /* 0xfffffff004057892 */ /* 0x000fe2000f8ec0ff */
[----:B------:R-:W-:-:S03]  /*01c0*/  CS2R R6, SRZ ;  /* 0x0000000000067805 */ /* 0x000fc6000001ff00 */
[----:B------:R-:W-:Y:S01]  /*01d0*/  UIADD3 UR5, UPT, UPT, -UR5, URZ, URZ ;  /* 0x000000ff05057290 */ /* 0x000fe2000fffe1ff */
[----:B-1----:R-:W-:-:S11]  /*01e0*/  IMAD R21, R0, R21, UR7 ;  /* 0x0000000700157e24 */ /* 0x002fd6000f8e0215 */
.L_x_25:
        /* <DEDUP_REMOVED lines=61> */
.L_x_24:
[----:B------:R-:W-:-:S09]  /*05c0*/  UISETP.NE.AND UP0, UPT, UR6, URZ, UPT ;  /* 0x000000ff0600728c */ /* 0x000fd2000bf05270 */
[----:B------:R-:W-:Y:S05]  /*05d0*/  BRA.U !UP0, `(.L_x_26) ;  /* 0x0000000508587547 */ /* 0x000fea000b800000 */
[----:B------:R-:W-:Y:S02]  /*05e0*/  UISETP.GE.U32.AND UP0, UPT, UR6, 0x8, UPT ;  /* 0x000000080600788c */ /* 0x000fe4000bf06070 */
[----:B------:R-:W-:-:S04]  /*05f0*/  ULOP3.LUT UR5, UR4, 0x7, URZ, 0xc0, !UPT ;  /* 0x0000000704057892 */ /* 0x000fc8000f8ec0ff */
[----:B------:R-:W-:-:S03]  /*0600*/  UISETP.NE.AND UP1, UPT, UR5, URZ, UPT ;  /* 0x000000ff0500728c */ /* 0x000fc6000bf25270 */
[----:B------:R-:W-:Y:S08]  /*0610*/  BRA.U !UP0, `(.L_x_27) ;  /* 0x00000001088c7547 */ /* 0x000ff0000b800000 */
[----:B------:R-:W1:Y:S01]  /*0620*/  LDC.64 R8, c[0x0][0x380] ;  /* 0x0000e000ff087b82 */ /* 0x000e620000000a00 */
[----:B------:R-:W0:Y:S07]  /*0630*/  LDCU.64 UR6, c[0x0][0x398] ;  /* 0x00007300ff0677ac */ /* 0x000e2e0008000a00 */
[----:B------:R-:W2:Y:S01]  /*0640*/  LDC.64 R2, c[0x0][0x388] ;  /* 0x0000e200ff027b82 */ /* 0x000ea20000000a00 */
[----:B0-----:R-:W-:Y:S01]  /*0650*/  IADD3 R29, PT, PT, R18, -UR6, RZ ;  /* 0x80000006121d7c10 */ /* 0x001fe2000fffe0ff */
[----:B------:R-:W-:-:S04]  /*0660*/  IMAD R5, R0, UR7, R13 ;  /* 0x0000000700057c24 */ /* 0x000fc8000f8e020d */
[----:B-1----:R-:W-:-:S04]  /*0670*/  IMAD.WIDE R8, R5, 0x8, R8 ;  /* 0x0000000805087825 */ /* 0x002fc800078e0208 */
[----:B------:R-:W-:Y:S01]  /*0680*/  VIADD R5, R13, -UR6 ;  /* 0x800000060d057c36 */ /* 0x000fe20008000000 */
[----:B------:R-:W3:Y:S01]  /*0690*/  LDG.E.64 R16, desc[UR8][R8.64] ;  /* 0x0000000808107981 */ /* 0x000ee2000c1e1b00 */
[----:B--2---:R-:W-:-:S03]  /*06a0*/  IMAD.WIDE R28, R29, 0x8, R2 ;  /* 0x000000081d1c7825 */ /* 0x004fc600078e0202 */
[----:B------:R-:W2:Y:S04]  /*06b0*/  LDG.E.64 R14, desc[UR8][R8.64+0x8] ;  /* 0x00000808080e7981 */ /* 0x000ea8000c1e1b00 */
[----:B------:R-:W3:Y:S01]  /*06c0*/  LDG.E.64 R20, desc[UR8][R28.64] ;  /* 0x000000081c147981 */ /* 0x000ee2000c1e1b00 */
[----:B------:R-:W-:-:S03]  /*06d0*/  IMAD.WIDE R2, R5, 0x8, R2 ;  /* 0x0000000805027825 */ /* 0x000fc600078e0202 */
[----:B------:R-:W4:Y:S04]  /*06e0*/  LDG.E.64 R22, desc[UR8][R8.64+0x10] ;  /* 0x0000100808167981 */ /* 0x000f28000c1e1b00 */
[----:B------:R-:W2:Y:S04]  /*06f0*/  LDG.E.64 R26, desc[UR8][R2.64] ;  /* 0x00000008021a7981 */ /* 0x000ea8000c1e1b00 */
[----:B------:R-:W4:Y:S04]  /*0700*/  LDG.E.64 R24, desc[UR8][R2.64+0x8] ;  /* 0x0000080802187981 */ /* 0x000f28000c1e1b00 */
[----:B------:R-:W5:Y:S04]  /*0710*/  LDG.E.64 R10, desc[UR8][R8.64+0x18] ;  /* 0x00001808080a7981 */ /* 0x000f68000c1e1b00 */
        /* <DEDUP_REMOVED lines=10> */
[----:B------:R-:W4:Y:S04]  /*07c0*/  LDG.E.64 R26, desc[UR8][R2.64+0x28] ;  /* 0x00002808021a7981 */ /* 0x000f28000c1e1b00 */
[----:B------:R-:W4:Y:S01]  /*07d0*/  LDG.E.64 R2, desc[UR8][R2.64+0x30] ;  /* 0x0000300802027981 */ /* 0x000f22000c1e1b00 */
[----:B-----5:R-:W-:Y:S01]  /*07e0*/  DFMA R4, R10, R4, R22 ;  /* 0x000000040a04722b */ /* 0x020fe20000000016 */
[----:B------:R-:W-:-:S02]  /*07f0*/  IADD3 R18, PT, PT, R13, 0x7, RZ ;  /* 0x000000070d127810 */ /* 0x000fc40007ffe0ff */
[----:B------:R-:W-:-:S05]  /*0800*/  IADD3 R13, PT, PT, R13, 0x8, RZ ;  /* 0x000000080d0d7810 */ /* 0x000fca0007ffe0ff */
[----:B---3--:R-:W-:-:S08]  /*0810*/  DFMA R4, R16, R20, R4 ;  /* 0x000000141004722b */ /* 0x008fd00000000004 */
[----:B--2---:R-:W-:-:S08]  /*0820*/  DFMA R4, R6, R14, R4 ;  /* 0x0000000e0604722b */ /* 0x004fd00000000004 */
[----:B----4-:R-:W-:-:S08]  /*0830*/  DFMA R4, R24, R26, R4 ;  /* 0x0000001a1804722b */ /* 0x010fd00000000004 */
[----:B------:R-:W-:-:S11]  /*0840*/  DFMA R6, R28, R2, R4 ;  /* 0x000000021c06722b */ /* 0x000fd60000000004 */
.L_x_27:
        /* <DEDUP_REMOVED lines=8> */
[----:B0-----:R-:W-:Y:S01]  /*08d0*/  VIADD R5, R18, -UR6 ;  /* 0x8000000612057c36 */ /* 0x001fe20008000000 */
[----:B------:R-:W-:Y:S01]  /*08e0*/  IADD3 R27, PT, PT, R13, -UR6, RZ ;  /* 0x800000060d1b7c10 */ /* 0x000fe2000fffe0ff */
[----:B------:R-:W-:-:S02]  /*08f0*/  IMAD R3, R0, UR7, R13 ;  /* 0x0000000700037c24 */ /* 0x000fc4000f8e020d */
[----:B-1----:R-:W-:-:S06]  /*0900*/  IMAD.WIDE R4, R5, 0x8, R8 ;  /* 0x0000000805047825 */ /* 0x002fcc00078e0208 */
[----:B------:R-:W3:Y:S01]  /*0910*/  LDG.E.64 R4, desc[UR8][R4.64] ;  /* 0x0000000804047981 */ /* 0x000ee2000c1e1b00 */
[----:B--2---:R-:W-:-:S05]  /*0920*/  IMAD.WIDE R24, R3, 0x8, R24 ;  /* 0x0000000803187825 */ /* 0x004fca00078e0218 */
[----:B------:R-:W3:Y:S01]  /*0930*/  LDG.E.64 R2, desc[UR8][R24.64] ;  /* 0x0000000818027981 */ /* 0x000ee2000c1e1b00 */
[----:B------:R-:W-:-:S03]  /*0940*/  IMAD.WIDE R26, R27, 0x8, R8 ;  /* 0x000000081b1a7825 */ /* 0x000fc600078e0208 */
[----:B------:R-:W2:Y:S04]  /*0950*/  LDG.E.64 R8, desc[UR8][R24.64+0x8] ;  /* 0x0000080818087981 */ /* 0x000ea8000c1e1b00 */
[----:B------:R-:W2:Y:S04]  /*0960*/  LDG.E.64 R10, desc[UR8][R26.64] ;  /* 0x000000081a0a7981 */ /* 0x000ea8000c1e1b00 */
[----:B------:R-:W4:Y:S04]  /*0970*/  LDG.E.64 R14, desc[UR8][R24.64+0x10] ;  /* 0x00001008180e7981 */ /* 0x000f28000c1e1b00 */
[----:B------:R-:W4:Y:S04]  /*0980*/  LDG.E.64 R16, desc[UR8][R26.64+0x8] ;  /* 0x000008081a107981 */ /* 0x000f28000c1e1b00 */
[----:B------:R-:W5:Y:S04]  /*0990*/  LDG.E.64 R20, desc[UR8][R24.64+0x18] ;  /* 0x0000180818147981 */ /* 0x000f68000c1e1b00 */
[----:B------:R-:W5:Y:S01]  /*09a0*/  LDG.E.64 R22, desc[UR8][R26.64+0x10] ;  /* 0x000010081a167981 */ /* 0x000f62000c1e1b00 */
[C---:B------:R-:W-:Y:S01]  /*09b0*/  IADD3 R18, PT, PT, R13.reuse, 0x3, RZ ;  /* 0x000000030d127810 */ /* 0x040fe20007ffe0ff */
[----:B------:R-:W-:Y:S01]  /*09c0*/  VIADD R13, R13, 0x4 ;  /* 0x000000040d0d7836 */ /* 0x000fe20000000000 */
[----:B---3--:R-:W-:-:S08]  /*09d0*/  DFMA R2, R2, R4, R6 ;  /* 0x000000040202722b */ /* 0x008fd00000000006 */
[----:B--2---:R-:W-:-:S08]  /*09e0*/  DFMA R2, R8, R10, R2 ;  /* 0x0000000a0802722b */ /* 0x004fd00000000002 */
[----:B----4-:R-:W-:-:S08]  /*09f0*/  DFMA R2, R14, R16, R2 ;  /* 0x000000100e02722b */ /* 0x010fd00000000002 */
[----:B-----5:R-:W-:-:S11]  /*0a00*/  DFMA R6, R20, R22, R2 ;  /* 0x000000161406722b */ /* 0x020fd60000000002 */
.L_x_28:
[----:B------:R-:W-:Y:S05]  /*0a10*/  BRA.U !UP1, `(.L_x_26) ;  /* 0x0000000109487547 */ /* 0x000fea000b800000 */
[----:B------:R-:W1:Y:S01]  /*0a20*/  LDC R17, c[0x0][0x398] ;  /* 0x0000e600ff117b82 */ /* 0x000e620000000800 */
[----:B------:R-:W2:Y:S01]  /*0a30*/  LDCU UR5, c[0x0][0x39c] ;  /* 0x00007380ff0577ac */ /* 0x000ea20008000800 */
[----:B------:R-:W-:-:S06]  /*0a40*/  UIADD3 UR4, UPT, UPT, -UR4, URZ, URZ ;  /* 0x000000ff04047290 */ /* 0x000fcc000fffe1ff */
[----:B------:R-:W3:Y:S08]  /*0a50*/  LDC.64 R2, c[0x0][0x380] ;  /* 0x0000e000ff027b82 */ /* 0x000ef00000000a00 */
[----:B------:R-:W4:Y:S01]  /*0a60*/  LDC.64 R4, c[0x0][0x388] ;  /* 0x0000e200ff047b82 */ /* 0x000f220000000a00 */
[----:B--2---:R-:W-:-:S07]  /*0a70*/  IMAD R15, R0, UR5, R13 ;  /* 0x00000005000f7c24 */ /* 0x004fce000f8e020d */
.L_x_29:
        /* <DEDUP_REMOVED lines=12> */
.L_x_26:
[----:B------:R-:W-:-:S11]  /*0b40*/  DADD R6, R6, R6 ;  /* 0x0000000006067229 */ /* 0x000fd60000000006 */
.L_x_23:
[----:B------:R-:W1:Y:S02]  /*0b50*/  LDC R3, c[0x0][0x394] ;  /* 0x0000e500ff037b82 */ /* 0x000e640000000800 */
[----:B-1----:R-:W-:-:S13]  /*0b60*/  ISETP.GE.AND P0, PT, R19, R3, PT ;  /* 0x000000031300720c */ /* 0x002fda0003f06270 */
[----:B------:R-:W-:Y:S05]  /*0b70*/  @P0 EXIT ;  /* 0x000000000000094d */ /* 0x000fea0003800000 */
[----:B------:R-:W1:Y:S08]  /*0b80*/  LDC R2, c[0x0][0x398] ;  /* 0x0000e600ff027b82 */ /* 0x000e700000000800 */
[----:B------:R-:W2:Y:S01]  /*0b90*/  LDC R5, c[0x0][0x398] ;  /* 0x0000e600ff057b82 */ /* 0x000ea20000000800 */
[----:B-1----:R-:W-:Y:S02]  /*0ba0*/  IADD3 R8, PT, PT, -R2, -0x2, R3 ;  /* 0xfffffffe02087810 */ /* 0x002fe40007ffe103 */
        /* <DEDUP_REMOVED lines=10> */
.L_x_31:
        /* <DEDUP_REMOVED lines=45> */
.L_x_30:
        /* <DEDUP_REMOVED lines=33> */
.L_x_32:
        /* <DEDUP_REMOVED lines=36> */
.L_x_33:
        /* <DEDUP_REMOVED lines=9> */
.L_x_76:


//--------------------- .text._Z13updateUMatrixPdS_iii --------------------------
	.section	.text._Z13updateUMatrixPdS_iii,"ax",@progbits
	.align	128
        .global         _Z13updateUMatrixPdS_iii
        .type           _Z13updateUMatrixPdS_iii,@function
        .size           _Z13updateUMatrixPdS_iii,(.L_x_77 - _Z13updateUMatrixPdS_iii)
        .other          _Z13updateUMatrixPdS_iii,@"STO_CUDA_ENTRY STV_DEFAULT"
_Z13updateUMatrixPdS_iii:
.text._Z13updateUMatrixPdS_iii:
        /* <DEDUP_REMOVED lines=11> */
[----:B0-----:R-:W-:-:S09]  /*00b0*/  UISETP.GE.AND UP0, UPT, UR12, UR7, UPT ;  /* 0x000000070c00728c */ /* 0x001fd2000bf06270 */
[----:B-1----:R-:W-:Y:S05]  /*00c0*/  BRA.U UP0, `(.L_x_34) ;  /* 0x00000009008c7547 */ /* 0x002fea000b800000 */
[----:B------:R-:W0:Y:S01]  /*00d0*/  LDCU UR13, c[0x0][0x394] ;  /* 0x00007280ff0d77ac */ /* 0x000e220008000800 */
[----:B------:R-:W-:Y:S01]  /*00e0*/  CS2R R10, SRZ ;  /* 0x00000000000a7805 */ /* 0x000fe2000001ff00 */
[----:B------:R-:W-:Y:S02]  /*00f0*/  UIADD3 UR5, UPT, UPT, -UR7, UR12, URZ ;  /* 0x0000000c07057290 */ /* 0x000fe4000fffe1ff */
[----:B------:R-:W-:Y:S02]  /*0100*/  UIADD3 UR4, UPT, UPT, UR7, -UR12, URZ ;  /* 0x8000000c07047290 */ /* 0x000fe4000fffe0ff */
[----:B------:R-:W-:Y:S02]  /*0110*/  UISETP.GT.U32.AND UP1, UPT, UR5, -0x10, UPT ;  /* 0xfffffff00500788c */ /* 0x000fe4000bf24070 */
[----:B------:R-:W-:-:S04]  /*0120*/  ULOP3.LUT UR6, UR4, 0xf, URZ, 0xc0, !UPT ;  /* 0x0000000f04067892 */ /* 0x000fc8000f8ec0ff */
[----:B------:R-:W-:Y:S01]  /*0130*/  UISETP.NE.AND UP0, UPT, UR6, URZ, UPT ;  /* 0x000000ff0600728c */ /* 0x000fe2000bf05270 */
[----:B0-----:R-:W-:Y:S02]  /*0140*/  MOV R19, UR13 ;  /* 0x0000000d00137c02 */ /* 0x001fe40008000f00 */
[----:B------:R-:W-:Y:S08]  /*0150*/  BRA.U UP1, `(.L_x_35) ;  /* 0x0000000501147547 */ /* 0x000ff0000b800000 */
[----:B------:R-:W0:Y:S01]  /*0160*/  LDC.64 R4, c[0x0][0x388] ;  /* 0x0000e200ff047b82 */ /* 0x000e220000000a00 */
[----:B------:R-:W-:Y:S01]  /*0170*/  UIMAD.WIDE UR8, UR12, 0x8, URZ ;  /* 0x000000080c0878a5 */ /* 0x000fe2000f8e02ff */
[----:B------:R-:W-:Y:S01]  /*0180*/  MOV R19, UR13 ;  /* 0x0000000d00137c02 */ /* 0x000fe20008000f00 */
[----:B------:R-:W-:Y:S01]  /*0190*/  ULOP3.LUT UR5, UR4, 0xfffffff0, URZ, 0xc0, !UPT ;  /* 0xfffffff004057892 */ /* 0x000fe2000f8ec0ff */
[----:B------:R-:W-:-:S03]  /*01a0*/  CS2R R10, SRZ ;  /* 0x00000000000a7805 */ /* 0x000fc6000001ff00 */
[----:B------:R-:W-:Y:S01]  /*01b0*/  UIADD3 UR5, UPT, UPT, -UR5, URZ, URZ ;  /* 0x000000ff05057290 */ /* 0x000fe2000fffe1ff */
[----:B------:R-:W1:Y:S08]  /*01c0*/  LDC.64 R2, c[0x0][0x380] ;  /* 0x0000e000ff027b82 */ /* 0x000e700000000a00 */
[----:B------:R-:W2:Y:S01]  /*01d0*/  LDC R21, c[0x0][0x398] ;  /* 0x0000e600ff157b82 */ /* 0x000ea20000000800 */
[----:B0-----:R-:W-:-:S04]  /*01e0*/  IADD3 R4, P1, PT, R4, -UR8, RZ ;  /* 0x8000000804047c10 */ /* 0x001fc8000ff3e0ff */
[----:B------:R-:W-:Y:S02]  /*01f0*/  IADD3 R4, P2, PT, R4, 0x40, RZ ;  /* 0x0000004004047810 */ /* 0x000fe40007f5e0ff */
[----:B-1----:R-:W-:Y:S02]  /*0200*/  IADD3 R2, P0, PT, R2, 0x40, RZ ;  /* 0x0000004002027810 */ /* 0x002fe40007f1e0ff */
[----:B------:R-:W-:-:S03]  /*0210*/  IADD3.X R5, PT, PT, RZ, ~UR9, R5, P2, P1 ;  /* 0x80000009ff057c10 */ /* 0x000fc600097e2405 */
[----:B------:R-:W-:Y:S02]  /*0220*/  IMAD.X R3, RZ, RZ, R3, P0 ;  /* 0x000000ffff037224 */ /* 0x000fe400000e0603 */
[----:B--2---:R-:W-:-:S07]  /*0230*/  IMAD R21, R0, R21, UR12 ;  /* 0x0000000c00157e24 */ /* 0x004fce000f8e0215 */
.L_x_36:
[----:B------:R-:W-:-:S04]  /*0240*/  IMAD.WIDE R8, R21, 0x8, R2 ;  /* 0x0000000815087825 */ /* 0x000fc800078e0202 */
[----:B------:R-:W-:Y:S01]  /*0250*/  IMAD.WIDE R6, R19, 0x8, R4 ;  /* 0x0000000813067825 */ /* 0x000fe200078e0204 */
[----:B------:R-:W2:Y:S04]  /*0260*/  LDG.E.64 R12, desc[UR10][R8.64+-0x40] ;  /* 0xffffc00a080c7981 */ /* 0x000ea8000c1e1b00 */
[----:B------:R-:W2:Y:S04]  /*0270*/  LDG.E.64 R26, desc[UR10][R6.64+-0x40] ;  /* 0xffffc00a061a7981 */ /* 0x000ea8000c1e1b00 */
[----:B------:R-:W3:Y:S04]  /*0280*/  LDG.E.64 R22, desc[UR10][R8.64+-0x38] ;  /* 0xffffc80a08167981 */ /* 0x000ee8000c1e1b00 */
[----:B------:R-:W3:Y:S04]  /*0290*/  LDG.E.64 R24, desc[UR10][R6.64+-0x38] ;  /* 0xffffc80a06187981 */ /* 0x000ee8000c1e1b00 */
[----:B------:R-:W4:Y:S04]  /*02a0*/  LDG.E.64 R14, desc[UR10][R8.64+-0x30] ;  /* 0xffffd00a080e7981 */ /* 0x000f28000c1e1b00 */
[----:B------:R-:W4:Y:S04]  /*02b0*/  LDG.E.64 R16, desc[UR10][R6.64+-0x30] ;  /* 0xffffd00a06107981 */ /* 0x000f28000c1e1b00 */
        /* <DEDUP_REMOVED lines=9> */
[----:B------:R-:W4:Y:S01]  /*0350*/  LDG.E.64 R16, desc[UR10][R6.64+-0x18] ;  /* 0xffffe80a06107981 */ /* 0x000f22000c1e1b00 */
        /* <DEDUP_REMOVED lines=27> */
[----:B------:R-:W5:Y:S01]  /*0510*/  LDG.E.64 R6, desc[UR10][R6.64+0x38] ;  /* 0x0000380a06067981 */ /* 0x000f62000c1e1b00 */
[----:B------:R-:W-:-:S04]  /*0520*/  UIADD3 UR5, UPT, UPT, UR5, 0x10, URZ ;  /* 0x0000001005057890 */ /* 0x000fc8000fffe0ff */
[----:B------:R-:W-:Y:S01]  /*0530*/  UISETP.NE.AND UP1, UPT, UR5, URZ, UPT ;  /* 0x000000ff0500728c */ /* 0x000fe2000bf25270 */
[----:B------:R-:W-:Y:S01]  /*0540*/  VIADD R19, R19, 0x10 ;  /* 0x0000001013137836 */ /* 0x000fe20000000000 */
[----:B------:R-:W-:Y:S01]  /*0550*/  IADD3 R21, PT, PT, R21, 0x10, RZ ;  /* 0x0000001015157810 */ /* 0x000fe20007ffe0ff */
[----:B--2---:R-:W-:-:S08]  /*0560*/  DFMA R10, R10, R12, R14 ;  /* 0x0000000c0a0a722b */ /* 0x004fd0000000000e */
[----:B---3--:R-:W-:-:S08]  /*0570*/  DFMA R10, R22, R24, R10 ;  /* 0x00000018160a722b */ /* 0x008fd0000000000a */
[----:B----4-:R-:W-:-:S08]  /*0580*/  DFMA R10, R16, R26, R10 ;  /* 0x0000001a100a722b */ /* 0x010fd0000000000a */
[----:B-----5:R-:W-:Y:S01]  /*0590*/  DFMA R10, R28, R6, R10 ;  /* 0x000000061c0a722b */ /* 0x020fe2000000000a */
[----:B------:R-:W-:Y:S10]  /*05a0*/  BRA.U UP1, `(.L_x_36) ;  /* 0xfffffffd01247547 */ /* 0x000ff4000b83ffff */
.L_x_35:
        /* <DEDUP_REMOVED lines=10> */
[----:B0-----:R-:W-:Y:S02]  /*0650*/  IMAD.IADD R7, R19, 0x1, -R4 ;  /* 0x0000000113077824 */ /* 0x001fe400078e0a04 */
[----:B--2---:R-:W-:-:S05]  /*0660*/  IMAD.WIDE R8, R5, 0x8, R8 ;  /* 0x0000000805087825 */ /* 0x004fca00078e0208 */
[----:B------:R-:W2:Y:S01]  /*0670*/  LDG.E.64 R14, desc[UR10][R8.64] ;  /* 0x0000000a080e7981 */ /* 0x000ea2000c1e1b00 */
[----:B---3--:R-:W-:-:S03]  /*0680*/  IMAD.WIDE R2, R7, 0x8, R2 ;  /* 0x0000000807027825 */ /* 0x008fc600078e0202 */
[----:B------:R-:W3:Y:S04]  /*0690*/  LDG.E.64 R12, desc[UR10][R8.64+0x8] ;  /* 0x0000080a080c7981 */ /* 0x000ee8000c1e1b00 */
[----:B------:R-:W2:Y:S04]  /*06a0*/  LDG.E.64 R16, desc[UR10][R2.64] ;  /* 0x0000000a02107981 */ /* 0x000ea8000c1e1b00 */
[----:B------:R-:W3:Y:S04]  /*06b0*/  LDG.E.64 R24, desc[UR10][R2.64+0x8] ;  /* 0x0000080a02187981 */ /* 0x000ee8000c1e1b00 */
[----:B------:R-:W4:Y:S04]  /*06c0*/  LDG.E.64 R20, desc[UR10][R8.64+0x10] ;  /* 0x0000100a08147981 */ /* 0x000f28000c1e1b00 */
[----:B------:R-:W4:Y:S04]  /*06d0*/  LDG.E.64 R22, desc[UR10][R2.64+0x10] ;  /* 0x0000100a02167981 */ /* 0x000f28000c1e1b00 */
[----:B------:R-:W5:Y:S04]  /*06e0*/  LDG.E.64 R4, desc[UR10][R8.64+0x18] ;  /* 0x0000180a08047981 */ /* 0x000f68000c1e1b00 */
        /* <DEDUP_REMOVED lines=12> */
[----:B-----5:R-:W-:Y:S01]  /*07b0*/  DFMA R4, R4, R6, R24 ;  /* 0x000000060404722b */ /* 0x020fe20000000018 */
[----:B------:R-:W-:-:S07]  /*07c0*/  IADD3 R19, PT, PT, R19, 0x8, RZ ;  /* 0x0000000813137810 */ /* 0x000fce0007ffe0ff */
[----:B--2---:R-:W-:-:S08]  /*07d0*/  DFMA R4, R14, R16, R4 ;  /* 0x000000100e04722b */ /* 0x004fd00000000004 */
[----:B---3--:R-:W-:-:S08]  /*07e0*/  DFMA R4, R10, R12, R4 ;  /* 0x0000000c0a04722b */ /* 0x008fd00000000004 */
[----:B----4-:R-:W-:-:S08]  /*07f0*/  DFMA R4, R20, R22, R4 ;  /* 0x000000161404722b */ /* 0x010fd00000000004 */
[----:B------:R-:W-:-:S11]  /*0800*/  DFMA R10, R26, R28, R4 ;  /* 0x0000001c1a0a722b */ /* 0x000fd60000000004 */
.L_x_38:
        /* <DEDUP_REMOVED lines=20> */
[----:B------:R-:W5:Y:S01]  /*0950*/  LDG.E.64 R24, desc[UR10][R14.64+0x18] ;  /* 0x0000180a0e187981 */ /* 0x000f62000c1e1b00 */
[----:B------:R-:W-:Y:S01]  /*0960*/  IADD3 R19, PT, PT, R19, 0x4, RZ ;  /* 0x0000000413137810 */ /* 0x000fe20007ffe0ff */
[----:B--2---:R-:W-:-:S08]  /*0970*/  DFMA R12, R12, R16, R10 ;  /* 0x000000100c0c722b */ /* 0x004fd0000000000a */
[----:B---3--:R-:W-:-:S08]  /*0980*/  DFMA R12, R20, R22, R12 ;  /* 0x00000016140c722b */ /* 0x008fd0000000000c */
[----:B----4-:R-:W-:-:S08]  /*0990*/  DFMA R4, R4, R6, R12 ;  /* 0x000000060404722b */ /* 0x010fd0000000000c */
[----:B-----5:R-:W-:-:S11]  /*09a0*/  DFMA R10, R2, R24, R4 ;  /* 0x00000018020a722b */ /* 0x020fd60000000004 */
.L_x_39:
[----:B------:R-:W-:Y:S05]  /*09b0*/  BRA.U !UP1, `(.L_x_37) ;  /* 0x00000001094c7547 */ /* 0x000fea000b800000 */
[----:B------:R-:W0:Y:S01]  /*09c0*/  LDC R2, c[0x0][0x394] ;  /* 0x0000e500ff027b82 */ /* 0x000e220000000800 */
[----:B------:R-:W1:Y:S01]  /*09d0*/  LDCU UR5, c[0x0][0x398] ;  /* 0x00007300ff0577ac */ /* 0x000e620008000800 */
[----:B------:R-:W-:-:S06]  /*09e0*/  UIADD3 UR4, UPT, UPT, -UR4, URZ, URZ ;  /* 0x000000ff04047290 */ /* 0x000fcc000fffe1ff */
[----:B------:R-:W2:Y:S08]  /*09f0*/  LDC.64 R6, c[0x0][0x388] ;  /* 0x0000e200ff067b82 */ /* 0x000eb00000000a00 */
[----:B------:R-:W3:Y:S01]  /*0a00*/  LDC.64 R8, c[0x0][0x380] ;  /* 0x0000e000ff087b82 */ /* 0x000ee20000000a00 */
[----:B-1----:R-:W-:Y:S02]  /*0a10*/  IMAD R13, R0, UR5, R19 ;  /* 0x00000005000d7c24 */ /* 0x002fe4000f8e0213 */
[----:B0-----:R-:W-:-:S03]  /*0a20*/  IMAD.WIDE R2, R2, 0x8, RZ ;  /* 0x0000000802027825 */ /* 0x001fc600078e02ff */
[----:B--2---:R-:W-:-:S05]  /*0a30*/  IADD3 R6, P0, PT, -R2, R6, RZ ;  /* 0x0000000602067210 */ /* 0x004fca0007f1e1ff */
[----:B------:R-:W-:-:S08]  /*0a40*/  IMAD.X R7, R7, 0x1, ~R3, P0 ;  /* 0x0000000107077824 */ /* 0x000fd000000e0e03 */
.L_x_40:
[----:B---3--:R-:W-:-:S04]  /*0a50*/  IMAD.WIDE R4, R13, 0x8, R8 ;  /* 0x000000080d047825 */ /* 0x008fc800078e0208 */
[----:B------:R-:W-:Y:S02]  /*0a60*/  IMAD.WIDE R2, R19, 0x8, R6 ;  /* 0x0000000813027825 */ /* 0x000fe400078e0206 */
[----:B------:R-:W2:Y:S04]  /*0a70*/  LDG.E.64 R4, desc[UR10][R4.64] ;  /* 0x0000000a04047981 */ /* 0x000ea8000c1e1b00 */
[----:B------:R-:W2:Y:S01]  /*0a80*/  LDG.E.64 R2, desc[UR10][R2.64] ;  /* 0x0000000a02027981 */ /* 0x000ea2000c1e1b00 */
[----:B------:R-:W-:Y:S01]  /*0a90*/  UIADD3 UR4, UPT, UPT, UR4, 0x1, URZ ;  /* 0x0000000104047890 */ /* 0x000fe2000fffe0ff */
[----:B------:R-:W-:Y:S01]  /*0aa0*/  IADD3 R13, PT, PT, R13, 0x1, RZ ;  /* 0x000000010d0d7810 */ /* 0x000fe20007ffe0ff */
[----:B------:R-:W-:Y:S02]  /*0ab0*/  VIADD R19, R19, 0x1 ;  /* 0x0000000113137836 */ /* 0x000fe40000000000 */
[----:B------:R-:W-:Y:S01]  /*0ac0*/  UISETP.NE.AND UP0, UPT, UR4, URZ, UPT ;  /* 0x000000ff0400728c */ /* 0x000fe2000bf05270 */
[----:B--2---:R-:W-:-:S08]  /*0ad0*/  DFMA R10, R4, R2, R10 ;  /* 0x00000002040a722b */ /* 0x004fd0000000000a */
[----:B------:R-:W-:Y:S05]  /*0ae0*/  BRA.U UP0, `(.L_x_40) ;  /* 0xfffffffd00d87547 */ /* 0x000fea000b83ffff */
.L_x_37:
[----:B------:R-:W-:-:S11]  /*0af0*/  DADD R10, R10, R10 ;  /* 0x000000000a0a7229 */ /* 0x000fd6000000000a */
.L_x_34:
[----:B------:R-:W0:Y:S02]  /*0b00*/  LDC.64 R2, c[0x0][0x390] ;  /* 0x0000e400ff027b82 */ /* 0x000e240000000a00 */
[----:B0-----:R-:W-:-:S13]  /*0b10*/  ISETP.GE.AND P0, PT, R3, R2, PT ;  /* 0x000000020300720c */ /* 0x001fda0003f06270 */
[----:B------:R-:W-:Y:S05]  /*0b20*/  @P0 EXIT ;  /* 0x000000000000094d */ /* 0x000fea0003800000 */
[----:B------:R-:W0:Y:S01]  /*0b30*/  LDCU UR4, c[0x0][0x394] ;  /* 0x00007280ff0477ac */ /* 0x000e220008000800 */
[----:B------:R-:W-:Y:S01]  /*0b40*/  IADD3 R14, PT, PT, R2, -R3, RZ ;  /* 0x80000003020e7210 */ /* 0x000fe20007ffe0ff */
[----:B------:R-:W-:-:S03]  /*0b50*/  IMAD.IADD R2, R3, 0x1, -R2 ;  /* 0x0000000103027824 */ /* 0x000fc600078e0a02 */
[----:B------:R-:W-:Y:S02]  /*0b60*/  LOP3.LUT R16, R14, 0x7, RZ, 0xc0, !PT ;  /* 0x000000070e107812 */ /* 0x000fe400078ec0ff */
[----:B------:R-:W-:Y:S02]  /*0b70*/  ISETP.GT.U32.AND P1, PT, R2, -0x8, PT ;  /* 0xfffffff80200780c */ /* 0x000fe40003f24070 */
[----:B------:R-:W-:Y:S02]  /*0b80*/  ISETP.NE.AND P0, PT, R16, RZ, PT ;  /* 0x000000ff1000720c */ /* 0x000fe40003f05270 */
[----:B0-----:R-:W-:-:S09]  /*0b90*/  MOV R17, UR4 ;  /* 0x0000000400117c02 */ /* 0x001fd20008000f00 */
[----:B------:R-:W-:Y:S05]  /*0ba0*/  @P1 BRA `(.L_x_41) ;  /* 0x0000000000d01947 */ /* 0x000fea0003800000 */
[----:B------:R-:W0:Y:S01]  /*0bb0*/  LDC.64 R6, c[0x0][0x388] ;  /* 0x0000e200ff067b82 */ /* 0x000e220000000a00 */
[----:B------:R-:W1:Y:S01]  /*0bc0*/  LDCU UR5, c[0x0][0x398] ;  /* 0x00007300ff0577ac */ /* 0x000e620008000800 */
[----:B------:R-:W-:Y:S01]  /*0bd0*/  IMAD.WIDE R4, R3, 0x8, RZ ;  /* 0x0000000803047825 */ /* 0x000fe200078e02ff */
[----:B------:R-:W-:Y:S02]  /*0be0*/  LOP3.LUT R2, R14, 0xfffffff8, RZ, 0xc0, !PT ;  /* 0xfffffff80e027812 */ /* 0x000fe400078ec0ff */
[----:B------:R-:W-:-:S03]  /*0bf0*/  MOV R17, UR4 ;  /* 0x0000000400117c02 */ /* 0x000fc60008000f00 */
[----:B------:R-:W2:Y:S01]  /*0c00*/  LDC.64 R8, c[0x0][0x380] ;  /* 0x0000e000ff087b82 */ /* 0x000ea20000000a00 */
[----:B------:R-:W-:Y:S02]  /*0c10*/  IMAD.MOV R2, RZ, RZ, -R2 ;  /* 0x000000ffff027224 */ /* 0x000fe400078e0a02 */
[----:B-1----:R-:W-:Y:S01]  /*0c20*/  IMAD R15, R0, UR5, R3 ;  /* 0x00000005000f7c24 */ /* 0x002fe2000f8e0203 */
[----:B0-----:R-:W-:-:S04]  /*0c30*/  IADD3 R6, P3, PT, -R4, R6, RZ ;  /* 0x0000000604067210 */ /* 0x001fc80007f7e1ff */
[----:B------:R-:W-:Y:S02]  /*0c40*/  IADD3 R4, P1, PT, R6, 0x20, RZ ;  /* 0x0000002006047810 */ /* 0x000fe40007f3e0ff */
[----:B--2---:R-:W-:Y:S02]  /*0c50*/  IADD3 R6, P2, PT, R8, 0x20, RZ ;  /* 0x0000002008067810 */ /* 0x004fe40007f5e0ff */
[----:B------:R-:W-:-:S03]  /*0c60*/  IADD3.X R5, PT, PT, RZ, ~R5, R7, P1, P3 ;  /* 0x80000005ff057210 */ /* 0x000fc60000fe6407 */
[----:B------:R-:W-:-:S08]  /*0c70*/  IMAD.X R7, RZ, RZ, R9, P2 ;  /* 0x000000ffff077224 */ /* 0x000fd000010e0609 */
.L_x_42:
[----:B------:R-:W-:-:S04]  /*0c80*/  IMAD.WIDE R12, R17, 0x8, R4 ;  /* 0x00000008110c7825 */ /* 0x000fc800078e0204 */
[----:B0-----:R-:W-:Y:S01]  /*0c90*/  IMAD.WIDE R8, R15, 0x8, R6 ;  /* 0x000000080f087825 */ /* 0x001fe200078e0206 */
[----:B------:R-:W2:Y:S04]  /*0ca0*/  LDG.E.64 R18, desc[UR10][R12.64+-0x20] ;  /* 0xffffe00a0c127981 */ /* 0x000ea8000c1e1b00 */
[----:B------:R-:W2:Y:S02]  /*0cb0*/  LDG.E.64 R20, desc[UR10][R8.64+-0x20] ;  /* 0xffffe00a08147981 */ /* 0x000ea4000c1e1b00 */
[-C--:B--2---:R-:W-:Y:S02]  /*0cc0*/  DFMA R20, R18, -R10.reuse, R20 ;  /* 0x8000000a1214722b */ /* 0x084fe40000000014 */
[----:B------:R-:W2:Y:S05]  /*0cd0*/  LDG.E.64 R18, desc[UR10][R8.64+-0x18] ;  /* 0xffffe80a08127981 */ /* 0x000eaa000c1e1b00 */
[----:B------:R0:W-:Y:S04]  /*0ce0*/  STG.E.64 desc[UR10][R8.64+-0x20], R20 ;  /* 0xffffe01408007986 */ /* 0x0001e8000c101b0a */
[----:B------:R-:W2:Y:S02]  /*0cf0*/  LDG.E.64 R22, desc[UR10][R12.64+-0x18] ;  /* 0xffffe80a0c167981 */ /* 0x000ea4000c1e1b00 */
[----:B--2---:R-:W-:-:S02]  /*0d00*/  DFMA R22, R22, -R10, R18 ;  /* 0x8000000a1616722b */ /* 0x004fc40000000012 */
        /* <DEDUP_REMOVED lines=10> */
[----:B0-----:R-:W2:Y:S02]  /*0db0*/  LDG.E.64 R20, desc[UR10][R12.64] ;  /* 0x0000000a0c147981 */ /* 0x001ea4000c1e1b00 */
[----:B--2---:R-:W-:-:S02]  /*0dc0*/  DFMA R20, R20, -R10, R18 ;  /* 0x8000000a1414722b */ /* 0x004fc40000000012 */
[----:B------:R-:W2:Y:S05]  /*0dd0*/  LDG.E.64 R18, desc[UR10][R8.64+0x8] ;  /* 0x0000080a08127981 */ /* 0x000eaa000c1e1b00 */
[----:B------:R0:W-:Y:S04]  /*0de0*/  STG.E.64 desc[UR10][R8.64], R20 ;  /* 0x0000001408007986 */ /* 0x0001e8000c101b0a */
[----:B-1----:R-:W2:Y:S02]  /*0df0*/  LDG.E.64 R22, desc[UR10][R12.64+0x8] ;  /* 0x0000080a0c167981 */ /* 0x002ea4000c1e1b00 */
[----:B--2---:R-:W-:-:S02]  /*0e00*/  DFMA R22, R22, -R10, R18 ;  /* 0x8000000a1616722b */ /* 0x004fc40000000012 */
[----:B------:R-:W2:Y:S05]  /*0e10*/  LDG.E.64 R18, desc[UR10][R8.64+0x10] ;  /* 0x0000100a08127981 */ /* 0x000eaa000c1e1b00 */
[----:B------:R0:W-:Y:S04]  /*0e20*/  STG.E.64 desc[UR10][R8.64+0x8], R22 ;  /* 0x0000081608007986 */ /* 0x0001e8000c101b0a */
[----:B---3--:R-:W2:Y:S01]  /*0e30*/  LDG.E.64 R24, desc[UR10][R12.64+0x10] ;  /* 0x0000100a0c187981 */ /* 0x008ea2000c1e1b00 */
[----:B------:R-:W-:Y:S01]  /*0e40*/  IADD3 R2, PT, PT, R2, 0x8, RZ ;  /* 0x0000000802027810 */ /* 0x000fe20007ffe0ff */
[----:B--2---:R-:W-:-:S02]  /*0e50*/  DFMA R24, R24, -R10, R18 ;  /* 0x8000000a1818722b */ /* 0x004fc40000000012 */
[----:B------:R-:W2:Y:S05]  /*0e60*/  LDG.E.64 R18, desc[UR10][R8.64+0x18] ;  /* 0x0000180a08127981 */ /* 0x000eaa000c1e1b00 */
[----:B------:R0:W-:Y:S04]  /*0e70*/  STG.E.64 desc[UR10][R8.64+0x10], R24 ;  /* 0x0000101808007986 */ /* 0x0001e8000c101b0a */
[----:B----4-:R-:W2:Y:S01]  /*0e80*/  LDG.E.64 R26, desc[UR10][R12.64+0x18] ;  /* 0x0000180a0c1a7981 */ /* 0x010ea2000c1e1b00 */
[----:B------:R-:W-:Y:S01]  /*0e90*/  ISETP.NE.AND P1, PT, R2, RZ, PT ;  /* 0x000000ff0200720c */ /* 0x000fe20003f25270 */
[----:B------:R-:W-:Y:S01]  /*0ea0*/  VIADD R17, R17, 0x8 ;  /* 0x0000000811117836 */ /* 0x000fe20000000000 */
[----:B------:R-:W-:Y:S01]  /*0eb0*/  IADD3 R15, PT, PT, R15, 0x8, RZ ;  /* 0x000000080f0f7810 */ /* 0x000fe20007ffe0ff */
[----:B--2---:R-:W-:-:S07]  /*0ec0*/  DFMA R18, R26, -R10, R18 ;  /* 0x8000000a1a12722b */ /* 0x004fce0000000012 */
[----:B------:R0:W-:Y:S03]  /*0ed0*/  STG.E.64 desc[UR10][R8.64+0x18], R18 ;  /* 0x0000181208007986 */ /* 0x0001e6000c101b0a */
[----:B------:R-:W-:Y:S05]  /*0ee0*/  @P1 BRA `(.L_x_42) ;  /* 0xfffffffc00641947 */ /* 0x000fea000383ffff */
.L_x_41:
[----:B------:R-:W-:Y:S05]  /*0ef0*/  @!P0 EXIT ;  /* 0x000000000000894d */ /* 0x000fea0003800000 */
[----:B------:R-:W-:Y:S02]  /*0f00*/  ISETP.GE.U32.AND P0, PT, R16, 0x4, PT ;  /* 0x000000041000780c */ /* 0x000fe40003f06070 */
[----:B------:R-:W-:-:S04]  /*0f10*/  LOP3.LUT R2, R14, 0x3, RZ, 0xc0, !PT ;  /* 0x000000030e027812 */ /* 0x000fc800078ec0ff */
[----:B------:R-:W-:-:S07]  /*0f20*/  ISETP.NE.AND P1, PT, R2, RZ, PT ;  /* 0x000000ff0200720c */ /* 0x000fce0003f25270 */
[----:B------:R-:W-:Y:S06]  /*0f30*/  @!P0 BRA `(.L_x_43) ;  /* 0x0000000000608947 */ /* 0x000fec0003800000 */
[----:B------:R-:W1:Y:S01]  /*0f40*/  LDC.64 R6, c[0x0][0x388] ;  /* 0x0000e200ff067b82 */ /* 0x000e620000000a00 */
[----:B------:R-:W2:Y:S01]  /*0f50*/  LDCU UR4, c[0x0][0x398] ;  /* 0x00007300ff0477ac */ /* 0x000ea20008000800 */
[----:B0-----:R-:W-:-:S06]  /*0f60*/  IMAD.IADD R9, R17, 0x1, -R3 ;  /* 0x0000000111097824 */ /* 0x001fcc00078e0a03 */
[----:B------:R-:W0:Y:S01]  /*0f70*/  LDC.64 R4, c[0x0][0x380] ;  /* 0x0000e000ff047b82 */ /* 0x000e220000000a00 */
[----:B--2---:R-:W-:Y:S02]  /*0f80*/  IMAD R13, R0, UR4, R17 ;  /* 0x00000004000d7c24 */ /* 0x004fe4000f8e0211 */
[----:B-1----:R-:W-:-:S05]  /*0f90*/  IMAD.WIDE R6, R9, 0x8, R6 ;  /* 0x0000000809067825 */ /* 0x002fca00078e0206 */
[----:B------:R-:W2:Y:S01]  /*0fa0*/  LDG.E.64 R8, desc[UR10][R6.64] ;  /* 0x0000000a06087981 */ /* 0x000ea2000c1e1b00 */
[----:B0-----:R-:W-:-:S05]  /*0fb0*/  IMAD.WIDE R4, R13, 0x8, R4 ;  /* 0x000000080d047825 */ /* 0x001fca00078e0204 */
[----:B------:R-:W2:Y:S04]  /*0fc0*/  LDG.E.64 R12, desc[UR10][R4.64] ;  /* 0x0000000a040c7981 */ /* 0x000ea8000c1e1b00 */
[----:B------:R-:W3:Y:S04]  /*0fd0*/  LDG.E.64 R18, desc[UR10][R4.64+0x8] ;  /* 0x0000080a04127981 */ /* 0x000ee8000c1e1b00 */
[----:B------:R-:W4:Y:S04]  /*0fe0*/  LDG.E.64 R20, desc[UR10][R4.64+0x10] ;  /* 0x0000100a04147981 */ /* 0x000f28000c1e1b00 */
[----:B------:R-:W5:Y:S01]  /*0ff0*/  LDG.E.64 R22, desc[UR10][R4.64+0x18] ;  /* 0x0000180a04167981 */ /* 0x000f62000c1e1b00 */
[----:B--2---:R-:W-:-:S07]  /*1000*/  DFMA R8, R8, -R10, R12 ;  /* 0x8000000a0808722b */ /* 0x004fce000000000c */
[----:B------:R1:W-:Y:S04]  /*1010*/  STG.E.64 desc[UR10][R4.64], R8 ;  /* 0x0000000804007986 */ /* 0x0003e8000c101b0a */
[----:B------:R-:W3:Y:S02]  /*1020*/  LDG.E.64 R12, desc[UR10][R6.64+0x8] ;  /* 0x0000080a060c7981 */ /* 0x000ee4000c1e1b00 */
[----:B---3--:R-:W-:-:S07]  /*1030*/  DFMA R12, R12, -R10, R18 ;  /* 0x8000000a0c0c722b */ /* 0x008fce0000000012 */
[----:B------:R1:W-:Y:S04]  /*1040*/  STG.E.64 desc[UR10][R4.64+0x8], R12 ;  /* 0x0000080c04007986 */ /* 0x0003e8000c101b0a */
[----:B------:R-:W4:Y:S02]  /*1050*/  LDG.E.64 R18, desc[UR10][R6.64+0x10] ;  /* 0x0000100a06127981 */ /* 0x000f24000c1e1b00 */
[----:B----4-:R-:W-:-:S07]  /*1060*/  DFMA R18, R18, -R10, R20 ;  /* 0x8000000a1212722b */ /* 0x010fce0000000014 */
[----:B------:R1:W-:Y:S04]  /*1070*/  STG.E.64 desc[UR10][R4.64+0x10], R18 ;  /* 0x0000101204007986 */ /* 0x0003e8000c101b0a */
[----:B------:R-:W5:Y:S01]  /*1080*/  LDG.E.64 R20, desc[UR10][R6.64+0x18] ;  /* 0x0000180a06147981 */ /* 0x000f62000c1e1b00 */
[----:B------:R-:W-:Y:S01]  /*1090*/  IADD3 R17, PT, PT, R17, 0x4, RZ ;  /* 0x0000000411117810 */ /* 0x000fe20007ffe0ff */
[----:B-----5:R-:W-:-:S07]  /*10a0*/  DFMA R20, R20, -R10, R22 ;  /* 0x8000000a1414722b */ /* 0x020fce0000000016 */
[----:B------:R1:W-:Y:S04]  /*10b0*/  STG.E.64 desc[UR10][R4.64+0x18], R20 ;  /* 0x0000181404007986 */ /* 0x0003e8000c101b0a */
.L_x_43:
[----:B------:R-:W-:Y:S05]  /*10c0*/  @!P1 EXIT ;  /* 0x000000000000994d */ /* 0x000fea0003800000 */
[----:B------:R-:W-:Y:S02]  /*10d0*/  ISETP.NE.AND P0, PT, R2, 0x1, PT ;  /* 0x000000010200780c */ /* 0x000fe40003f05270 */
[----:B------:R-:W-:-:S04]  /*10e0*/  LOP3.LUT R14, R14, 0x1, RZ, 0xc0, !PT ;  /* 0x000000010e0e7812 */ /* 0x000fc800078ec0ff */
[----:B------:R-:W-:-:S07]  /*10f0*/  ISETP.NE.U32.AND P1, PT, R14, 0x1, PT ;  /* 0x000000010e00780c */ /* 0x000fce0003f25070 */
[----:B------:R-:W-:Y:S06]  /*1100*/  @!P0 BRA `(.L_x_44) ;  /* 0x0000000000408947 */ /* 0x000fec0003800000 */
[----:B-1----:R-:W1:Y:S01]  /*1110*/  LDC.64 R4, c[0x0][0x388] ;  /* 0x0000e200ff047b82 */ /* 0x002e620000000a00 */
[----:B------:R-:W2:Y:S01]  /*1120*/  LDCU UR4, c[0x0][0x398] ;  /* 0x00007300ff0477ac */ /* 0x000ea20008000800 */
[----:B------:R-:W-:-:S06]  /*1130*/  IMAD.IADD R13, R17, 0x1, -R3 ;  /* 0x00000001110d7824 */ /* 0x000fcc00078e0a03 */
[----:B------:R-:W3:Y:S01]  /*1140*/  LDC.64 R6, c[0x0][0x380] ;  /* 0x0000e000ff067b82 */ /* 0x000ee20000000a00 */
[----:B--2---:R-:W-:Y:S02]  /*1150*/  IMAD R15, R0, UR4, R17 ;  /* 0x00000004000f7c24 */ /* 0x004fe4000f8e0211 */
[----:B-1----:R-:W-:-:S05]  /*1160*/  IMAD.WIDE R12, R13, 0x8, R4 ;  /* 0x000000080d0c7825 */ /* 0x002fca00078e0204 */
[----:B------:R-:W2:Y:S01]  /*1170*/  LDG.E.64 R4, desc[UR10][R12.64] ;  /* 0x0000000a0c047981 */ /* 0x000ea2000c1e1b00 */
[----:B---3--:R-:W-:-:S05]  /*1180*/  IMAD.WIDE R14, R15, 0x8, R6 ;  /* 0x000000080f0e7825 */ /* 0x008fca00078e0206 */
[----:B------:R-:W2:Y:S04]  /*1190*/  LDG.E.64 R6, desc[UR10][R14.64] ;  /* 0x0000000a0e067981 */ /* 0x000ea8000c1e1b00 */
[----:B0-----:R-:W3:Y:S01]  /*11a0*/  LDG.E.64 R8, desc[UR10][R14.64+0x8] ;  /* 0x0000080a0e087981 */ /* 0x001ee2000c1e1b00 */
[----:B--2---:R-:W-:-:S07]  /*11b0*/  DFMA R4, R4, -R10, R6 ;  /* 0x8000000a0404722b */ /* 0x004fce0000000006 */
[----:B------:R2:W-:Y:S04]  /*11c0*/  STG.E.64 desc[UR10][R14.64], R4 ;  /* 0x000000040e007986 */ /* 0x0005e8000c101b0a */
[----:B------:R-:W3:Y:S01]  /*11d0*/  LDG.E.64 R6, desc[UR10][R12.64+0x8] ;  /* 0x0000080a0c067981 */ /* 0x000ee2000c1e1b00 */
[----:B------:R-:W-:Y:S01]  /*11e0*/  IADD3 R17, PT, PT, R17, 0x2, RZ ;  /* 0x0000000211117810 */ /* 0x000fe20007ffe0ff */
[----:B---3--:R-:W-:-:S07]  /*11f0*/  DFMA R6, R6, -R10, R8 ;  /* 0x8000000a0606722b */ /* 0x008fce0000000008 */
[----:B------:R2:W-:Y:S04]  /*1200*/  STG.E.64 desc[UR10][R14.64+0x8], R6 ;  /* 0x000008060e007986 */ /* 0x0005e8000c101b0a */
.L_x_44:
[----:B------:R-:W-:Y:S05]  /*1210*/  @P1 EXIT ;  /* 0x000000000000194d */ /* 0x000fea0003800000 */
[----:B-12---:R-:W1:Y:S01]  /*1220*/  LDC.64 R4, c[0x0][0x388] ;  /* 0x0000e200ff047b82 */ /* 0x006e620000000a00 */
[----:B------:R-:W2:Y:S01]  /*1230*/  LDCU UR4, c[0x0][0x398] ;  /* 0x00007300ff0477ac */ /* 0x000ea20008000800 */
[----:B------:R-:W-:-:S06]  /*1240*/  IADD3 R3, PT, PT, R17, -R3, RZ ;  /* 0x8000000311037210 */ /* 0x000fcc0007ffe0ff */
[----:B------:R-:W3:Y:S01]  /*1250*/  LDC.64 R6, c[0x0][0x380] ;  /* 0x0000e000ff067b82 */ /* 0x000ee20000000a00 */
[----:B--2---:R-:W-:Y:S02]  /*1260*/  IMAD R17, R0, UR4, R17 ;  /* 0x0000000400117c24 */ /* 0x004fe4000f8e0211 */
[----:B-1----:R-:W-:-:S06]  /*1270*/  IMAD.WIDE R2, R3, 0x8, R4 ;  /* 0x0000000803027825 */ /* 0x002fcc00078e0204 */
[----:B------:R-:W2:Y:S01]  /*1280*/  LDG.E.64 R2, desc[UR10][R2.64] ;  /* 0x0000000a02027981 */ /* 0x000ea2000c1e1b00 */
[----:B---3--:R-:W-:-:S05]  /*1290*/  IMAD.WIDE R4, R17, 0x8, R6 ;  /* 0x0000000811047825 */ /* 0x008fca00078e0206 */
[----:B------:R-:W2:Y:S02]  /*12a0*/  LDG.E.64 R6, desc[UR10][R4.64] ;  /* 0x0000000a04067981 */ /* 0x000ea4000c1e1b00 */
[----:B--2---:R-:W-:-:S07]  /*12b0*/  DFMA R6, R2, -R10, R6 ;  /* 0x8000000a0206722b */ /* 0x004fce0000000006 */
[----:B------:R-:W-:Y:S01]  /*12c0*/  STG.E.64 desc[UR10][R4.64], R6 ;  /* 0x0000000604007986 */ /* 0x000fe2000c101b0a */
[----:B------:R-:W-:Y:S05]  /*12d0*/  EXIT ;  /* 0x000000000000794d */ /* 0x000fea0003800000 */
.L_x_45:
        /* <DEDUP_REMOVED lines=10> */
.L_x_77:


//--------------------- .text._Z25applyHouseholderToColumnsPdS_iiii --------------------------
	.section	.text._Z25applyHouseholderToColumnsPdS_iiii,"ax",@progbits
	.align	128
        .global         _Z25applyHouseholderToColumnsPdS_iiii
        .type           _Z25applyHouseholderToColumnsPdS_iiii,@function
        .size           _Z25applyHouseholderToColumnsPdS_iiii,(.L_x_78 - _Z25applyHouseholderToColumnsPdS_iiii)
        .other          _Z25applyHouseholderToColumnsPdS_iiii,@"STO_CUDA_ENTRY STV_DEFAULT"
_Z25applyHouseholderToColumnsPdS_iiii:
.text._Z25applyHouseholderToColumnsPdS_iiii:
[----:B------:R-:W-:Y:S01]  /*0000*/  LDC R1, c[0x0][0x37c] ;  /* 0x0000df00ff017b82 */ /* 0x000fe20000000800 */
[----:B------:R-:W0:Y:S07]  /*0010*/  S2R R3, SR_TID.X ;  /* 0x0000000000037919 */ /* 0x000e2e0000002100 */
[----:B------:R-:W0:Y:S01]  /*0020*/  S2UR UR4, SR_CTAID.X ;  /* 0x00000000000479c3 */ /* 0x000e220000002500 */
[----:B------:R-:W1:Y:S01]  /*0030*/  LDCU UR6, c[0x0][0x398] ;  /* 0x00007300ff0677ac */ /* 0x000e620008000800 */
[----:B------:R-:W2:Y:S06]  /*0040*/  LDCU UR5, c[0x0][0x394] ;  /* 0x00007280ff0577ac */ /* 0x000eac0008000800 */
[----:B------:R-:W0:Y:S02]  /*0050*/  LDC R0, c[0x0][0x360] ;  /* 0x0000d800ff007b82 */ /* 0x000e240000000800 */
[----:B0-----:R-:W-:-:S05]  /*0060*/  IMAD R0, R0, UR4, R3 ;  /* 0x0000000400007c24 */ /* 0x001fca000f8e0203 */
[----:B-1----:R-:W-:-:S04]  /*0070*/  ISETP.GE.AND P0, PT, R0, UR6, PT ;  /* 0x0000000600007c0c */ /* 0x002fc8000bf06270 */
[----:B--2---:R-:W-:-:S13]  /*0080*/  ISETP.GE.OR P0, PT, R0, UR5, !P0 ;  /* 0x0000000500007c0c */ /* 0x004fda000c706670 */
[----:B------:R-:W-:Y:S05]  /*0090*/  @P0 EXIT ;  /* 0x000000000000094d */ /* 0x000fea0003800000 */
[----:B------:R-:W0:Y:S01]  /*00a0*/  LDC R2, c[0x0][0x390] ;  /* 0x0000e400ff027b82 */ /* 0x000e220000000800 */
[----:B------:R-:W1:Y:S01]  /*00b0*/  LDCU.64 UR4, c[0x0][0x358] ;  /* 0x00006b00ff0477ac */ /* 0x000e620008000a00 */
[----:B------:R-:W-:Y:S02]  /*00c0*/  CS2R R8, SRZ ;  /* 0x0000000000087805 */ /* 0x000fe4000001ff00 */
[----:B0-----:R-:W-:-:S13]  /*00d0*/  ISETP.LE.AND P0, PT, R2, UR6, PT ;  /* 0x0000000602007c0c */ /* 0x001fda000bf03270 */
[----:B-1----:R-:W-:Y:S05]  /*00e0*/  @P0 BRA `(.L_x_46) ;  /* 0x0000000400c40947 */ /* 0x002fea0003800000 */
[----:B------:R-:W0:Y:S01]  /*00f0*/  LDC R25, c[0x0][0x398] ;  /* 0x0000e600ff197b82 */ /* 0x000e220000000800 */
[C---:B------:R-:W-:Y:S02]  /*0100*/  IADD3 R3, PT, PT, R2.reuse, -UR6, RZ ;  /* 0x8000000602037c10 */ /* 0x040fe4000fffe0ff */
[----:B------:R-:W-:Y:S02]  /*0110*/  CS2R R8, SRZ ;  /* 0x0000000000087805 */ /* 0x000fe4000001ff00 */
[----:B------:R-:W-:Y:S02]  /*0120*/  IADD3 R2, PT, PT, -R2, UR6, RZ ;  /* 0x0000000602027c10 */ /* 0x000fe4000fffe1ff */
[----:B------:R-:W-:Y:S02]  /*0130*/  LOP3.LUT R4, R3, 0x7, RZ, 0xc0, !PT ;  /* 0x0000000703047812 */ /* 0x000fe400078ec0ff */
[----:B------:R-:W-:Y:S02]  /*0140*/  ISETP.GT.U32.AND P1, PT, R2, -0x8, PT ;  /* 0xfffffff80200780c */ /* 0x000fe40003f24070 */
[----:B------:R-:W-:-:S11]  /*0150*/  ISETP.NE.AND P0, PT, R4, RZ, PT ;  /* 0x000000ff0400720c */ /* 0x000fd60003f05270 */
[----:B------:R-:W-:Y:S05]  /*0160*/  @P1 BRA `(.L_x_47) ;  /* 0x0000000000c01947 */ /* 0x000fea0003800000 */
[----:B------:R-:W1:Y:S01]  /*0170*/  LDC R7, c[0x0][0x39c] ;  /* 0x0000e700ff077b82 */ /* 0x000e620000000800 */
[----:B------:R-:W-:Y:S01]  /*0180*/  LOP3.LUT R24, R3, 0xfffffff8, RZ, 0xc0, !PT ;  /* 0xfffffff803187812 */ /* 0x000fe200078ec0ff */
[----:B------:R-:W-:Y:S01]  /*0190*/  HFMA2 R5, -RZ, RZ, 0, 0 ;  /* 0x00000000ff057431 */ /* 0x000fe200000001ff */
[----:B------:R-:W-:Y:S02]  /*01a0*/  CS2R R8, SRZ ;  /* 0x0000000000087805 */ /* 0x000fe4000001ff00 */
[----:B------:R-:W-:Y:S01]  /*01b0*/  IADD3 R24, PT, PT, -R24, RZ, RZ ;  /* 0x000000ff18187210 */ /* 0x000fe20007ffe1ff */
[----:B-1----:R-:W-:-:S07]  /*01c0*/  IMAD R2, R7, UR6, R0 ;  /* 0x0000000607027c24 */ /* 0x002fce000f8e0200 */
.L_x_48:
[----:B------:R-:W1:Y:S08]  /*01d0*/  LDC.64 R28, c[0x0][0x388] ;  /* 0x0000e200ff1c7b82 */ /* 0x000e700000000a00 */
[----:B------:R-:W2:Y:S08]  /*01e0*/  LDC.64 R18, c[0x0][0x380] ;  /* 0x0000e000ff127b82 */ /* 0x000eb00000000a00 */
[----:B------:R-:W3:Y:S01]  /*01f0*/  LDC R27, c[0x0][0x39c] ;  /* 0x0000e700ff1b7b82 */ /* 0x000ee20000000800 */
[----:B-1----:R-:W-:-:S05]  /*0200*/  IMAD.WIDE R28, R5, 0x8, R28 ;  /* 0x00000008051c7825 */ /* 0x002fca00078e021c */
[----:B------:R-:W4:Y:S01]  /*0210*/  LDG.E.64 R16, desc[UR4][R28.64] ;  /* 0x000000041c107981 */ /* 0x000f22000c1e1b00 */
[----:B--2---:R-:W-:-:S03]  /*0220*/  IMAD.WIDE R18, R2, 0x8, R18 ;  /* 0x0000000802127825 */ /* 0x004fc600078e0212 */
[----:B------:R-:W2:Y:S04]  /*0230*/  LDG.E.64 R14, desc[UR4][R28.64+0x8] ;  /* 0x000008041c0e7981 */ /* 0x000ea8000c1e1b00 */
[----:B------:R3:W4:Y:S04]  /*0240*/  LDG.E.64 R6, desc[UR4][R18.64] ;  /* 0x0000000412067981 */ /* 0x000728000c1e1b00 */
[----:B------:R-:W5:Y:S01]  /*0250*/  LDG.E.64 R20, desc[UR4][R28.64+0x18] ;  /* 0x000018041c147981 */ /* 0x000f62000c1e1b00 */
[----:B---3--:R-:W-:-:S05]  /*0260*/  IMAD.WIDE R18, R27, 0x8, R18 ;  /* 0x000000081b127825 */ /* 0x008fca00078e0212 */
[----:B------:R-:W2:Y:S01]  /*0270*/  LDG.E.64 R12, desc[UR4][R18.64] ;  /* 0x00000004120c7981 */ /* 0x000ea2000c1e1b00 */
[----:B------:R-:W-:-:S05]  /*0280*/  IMAD.WIDE R22, R27, 0x8, R18 ;  /* 0x000000081b167825 */ /* 0x000fca00078e0212 */
[----:B------:R1:W3:Y:S02]  /*0290*/  LDG.E.64 R10, desc[UR4][R22.64] ;  /* 0x00000004160a7981 */ /* 0x0002e4000c1e1b00 */
[C---:B-1----:R-:W-:Y:S01]  /*02a0*/  IMAD.WIDE R22, R27.reuse, 0x8, R22 ;  /* 0x000000081b167825 */ /* 0x042fe200078e0216 */
[----:B----4-:R-:W-:Y:S01]  /*02b0*/  DFMA R16, R16, R6, R8 ;  /* 0x000000061010722b */ /* 0x010fe20000000008 */
[----:B------:R-:W3:Y:S04]  /*02c0*/  LDG.E.64 R8, desc[UR4][R28.64+0x10] ;  /* 0x000010041c087981 */ /* 0x000ee8000c1e1b00 */
[----:B------:R-:W5:Y:S03]  /*02d0*/  LDG.E.64 R6, desc[UR4][R22.64] ;  /* 0x0000000416067981 */ /* 0x000f66000c1e1b00 */
[----:B--2---:R-:W-:Y:S01]  /*02e0*/  DFMA R14, R14, R12, R16 ;  /* 0x0000000c0e0e722b */ /* 0x004fe20000000010 */
[C---:B------:R-:W-:Y:S01]  /*02f0*/  IMAD.WIDE R12, R27.reuse, 0x8, R22 ;  /* 0x000000081b0c7825 */ /* 0x040fe200078e0216 */
[----:B------:R-:W2:Y:S04]  /*0300*/  LDG.E.64 R16, desc[UR4][R28.64+0x20] ;  /* 0x000020041c107981 */ /* 0x000ea8000c1e1b00 */
[----:B------:R-:W2:Y:S02]  /*0310*/  LDG.E.64 R18, desc[UR4][R12.64] ;  /* 0x000000040c127981 */ /* 0x000ea4000c1e1b00 */
[----:B---3--:R-:W-:Y:S01]  /*0320*/  DFMA R10, R8, R10, R14 ;  /* 0x0000000a080a722b */ /* 0x008fe2000000000e */
[----:B------:R-:W-:-:S02]  /*0330*/  IMAD.WIDE R8, R27, 0x8, R12 ;  /* 0x000000081b087825 */ /* 0x000fc400078e020c */
[----:B------:R-:W3:Y:S04]  /*0340*/  LDG.E.64 R12, desc[UR4][R28.64+0x28] ;  /* 0x000028041c0c7981 */ /* 0x000ee8000c1e1b00 */
[----:B------:R-:W3:Y:S01]  /*0350*/  LDG.E.64 R14, desc[UR4][R8.64] ;  /* 0x00000004080e7981 */ /* 0x000ee2000c1e1b00 */
[----:B-----5:R-:W-:Y:S01]  /*0360*/  DFMA R20, R20, R6, R10 ;  /* 0x000000061414722b */ /* 0x020fe2000000000a */
[----:B------:R-:W-:-:S05]  /*0370*/  IMAD.WIDE R6, R27, 0x8, R8 ;  /* 0x000000081b067825 */ /* 0x000fca00078e0208 */
[----:B------:R-:W4:Y:S01]  /*0380*/  LDG.E.64 R10, desc[UR4][R6.64] ;  /* 0x00000004060a7981 */ /* 0x000f22000c1e1b00 */
[----:B------:R-:W-:-:S03]  /*0390*/  IMAD.WIDE R22, R27, 0x8, R6 ;  /* 0x000000081b167825 */ /* 0x000fc600078e0206 */
[----:B------:R-:W4:Y:S04]  /*03a0*/  LDG.E.64 R8, desc[UR4][R28.64+0x30] ;  /* 0x000030041c087981 */ /* 0x000f28000c1e1b00 */
[----:B------:R-:W5:Y:S04]  /*03b0*/  LDG.E.64 R22, desc[UR4][R22.64] ;  /* 0x0000000416167981 */ /* 0x000f68000c1e1b00 */
[----:B------:R-:W5:Y:S01]  /*03c0*/  LDG.E.64 R6, desc[UR4][R28.64+0x38] ;  /* 0x000038041c067981 */ /* 0x000f62000c1e1b00 */
[----:B--2---:R-:W-:Y:S01]  /*03d0*/  DFMA R16, R16, R18, R20 ;  /* 0x000000121010722b */ /* 0x004fe20000000014 */
[----:B------:R-:W-:-:S04]  /*03e0*/  IADD3 R24, PT, PT, R24, 0x8, RZ ;  /* 0x0000000818187810 */ /* 0x000fc80007ffe0ff */
[----:B------:R-:W-:Y:S01]  /*03f0*/  ISETP.NE.AND P1, PT, R24, RZ, PT ;  /* 0x000000ff1800720c */ /* 0x000fe20003f25270 */
[----:B------:R-:W-:Y:S01]  /*0400*/  IMAD R2, R27, 0x8, R2 ;  /* 0x000000081b027824 */ /* 0x000fe200078e0202 */
[----:B0-----:R-:W-:Y:S02]  /*0410*/  IADD3 R25, PT, PT, R25, 0x8, RZ ;  /* 0x0000000819197810 */ /* 0x001fe40007ffe0ff */
[----:B------:R-:W-:Y:S01]  /*0420*/  IADD3 R5, PT, PT, R5, 0x8, RZ ;  /* 0x0000000805057810 */ /* 0x000fe20007ffe0ff */
[----:B---3--:R-:W-:-:S08]  /*0430*/  DFMA R12, R12, R14, R16 ;  /* 0x0000000e0c0c722b */ /* 0x008fd00000000010 */
[----:B----4-:R-:W-:-:S08]  /*0440*/  DFMA R10, R8, R10, R12 ;  /* 0x0000000a080a722b */ /* 0x010fd0000000000c */
[----:B-----5:R-:W-:Y:S01]  /*0450*/  DFMA R8, R6, R22, R10 ;  /* 0x000000160608722b */ /* 0x020fe2000000000a */
[----:B------:R-:W-:Y:S10]  /*0460*/  @P1 BRA `(.L_x_48) ;  /* 0xfffffffc00581947 */ /* 0x000ff4000383ffff */
.L_x_47:
[----:B------:R-:W-:Y:S05]  /*0470*/  @!P0 BRA `(.L_x_46) ;  /* 0x0000000000e08947 */ /* 0x000fea0003800000 */
[----:B------:R-:W-:Y:S02]  /*0480*/  ISETP.GE.U32.AND P0, PT, R4, 0x4, PT ;  /* 0x000000040400780c */ /* 0x000fe40003f06070 */
[----:B------:R-:W-:-:S04]  /*0490*/  LOP3.LUT R2, R3, 0x3, RZ, 0xc0, !PT ;  /* 0x0000000303027812 */ /* 0x000fc800078ec0ff */
[----:B------:R-:W-:-:S07]  /*04a0*/  ISETP.NE.AND P1, PT, R2, RZ, PT ;  /* 0x000000ff0200720c */ /* 0x000fce0003f25270 */
[----:B------:R-:W-:Y:S06]  /*04b0*/  @!P0 BRA `(.L_x_49) ;  /* 0x00000000005c8947 */ /* 0x000fec0003800000 */
[----:B------:R-:W0:Y:S08]  /*04c0*/  LDC.64 R20, c[0x0][0x398] ;  /* 0x0000e600ff147b82 */ /* 0x000e300000000a00 */
[----:B------:R-:W1:Y:S08]  /*04d0*/  LDC.64 R18, c[0x0][0x388] ;  /* 0x0000e200ff127b82 */ /* 0x000e700000000a00 */
[----:B------:R-:W2:Y:S01]  /*04e0*/  LDC.64 R26, c[0x0][0x380] ;  /* 0x0000e000ff1a7b82 */ /* 0x000ea20000000a00 */
[C---:B0-----:R-:W-:Y:S01]  /*04f0*/  IADD3 R5, PT, PT, R25.reuse, -R20, RZ ;  /* 0x8000001419057210 */ /* 0x041fe20007ffe0ff */
[----:B------:R-:W-:-:S04]  /*0500*/  IMAD R7, R25, R21, R0 ;  /* 0x0000001519077224 */ /* 0x000fc800078e0200 */
[----:B-1----:R-:W-:-:S05]  /*0510*/  IMAD.WIDE R18, R5, 0x8, R18 ;  /* 0x0000000805127825 */ /* 0x002fca00078e0212 */
[----:B------:R-:W3:Y:S01]  /*0520*/  LDG.E.64 R4, desc[UR4][R18.64] ;  /* 0x0000000412047981 */ /* 0x000ee2000c1e1b00 */
[----:B--2---:R-:W-:-:S03]  /*0530*/  IMAD.WIDE R26, R7, 0x8, R26 ;  /* 0x00000008071a7825 */ /* 0x004fc600078e021a */
[----:B------:R-:W2:Y:S04]  /*0540*/  LDG.E.64 R10, desc[UR4][R18.64+0x8] ;  /* 0x00000804120a7981 */ /* 0x000ea8000c1e1b00 */
[----:B------:R-:W3:Y:S01]  /*0550*/  LDG.E.64 R6, desc[UR4][R26.64] ;  /* 0x000000041a067981 */ /* 0x000ee2000c1e1b00 */
[----:B------:R-:W-:-:S03]  /*0560*/  IMAD.WIDE R28, R21, 0x8, R26 ;  /* 0x00000008151c7825 */ /* 0x000fc600078e021a */
[----:B------:R-:W4:Y:S04]  /*0570*/  LDG.E.64 R14, desc[UR4][R18.64+0x10] ;  /* 0x00001004120e7981 */ /* 0x000f28000c1e1b00 */
[----:B------:R0:W2:Y:S02]  /*0580*/  LDG.E.64 R12, desc[UR4][R28.64] ;  /* 0x000000041c0c7981 */ /* 0x0000a4000c1e1b00 */
[----:B0-----:R-:W-:-:S05]  /*0590*/  IMAD.WIDE R28, R21, 0x8, R28 ;  /* 0x00000008151c7825 */ /* 0x001fca00078e021c */
[----:B------:R-:W4:Y:S01]  /*05a0*/  LDG.E.64 R16, desc[UR4][R28.64] ;  /* 0x000000041c107981 */ /* 0x000f22000c1e1b00 */
[----:B------:R-:W-:-:S03]  /*05b0*/  IMAD.WIDE R22, R21, 0x8, R28 ;  /* 0x0000000815167825 */ /* 0x000fc600078e021c */
[----:B------:R-:W5:Y:S04]  /*05c0*/  LDG.E.64 R20, desc[UR4][R18.64+0x18] ;  /* 0x0000180412147981 */ /* 0x000f68000c1e1b00 */
[----:B------:R-:W5:Y:S01]  /*05d0*/  LDG.E.64 R22, desc[UR4][R22.64] ;  /* 0x0000000416167981 */ /* 0x000f62000c1e1b00 */
[----:B------:R-:W-:Y:S01]  /*05e0*/  VIADD R25, R25, 0x4 ;  /* 0x0000000419197836 */ /* 0x000fe20000000000 */
[----:B---3--:R-:W-:-:S08]  /*05f0*/  DFMA R4, R4, R6, R8 ;  /* 0x000000060404722b */ /* 0x008fd00000000008 */
[----:B--2---:R-:W-:-:S08]  /*0600*/  DFMA R4, R10, R12, R4 ;  /* 0x0000000c0a04722b */ /* 0x004fd00000000004 */
[----:B----4-:R-:W-:-:S08]  /*0610*/  DFMA R4, R14, R16, R4 ;  /* 0x000000100e04722b */ /* 0x010fd00000000004 */
[----:B-----5:R-:W-:-:S11]  /*0620*/  DFMA R8, R20, R22, R4 ;  /* 0x000000161408722b */ /* 0x020fd60000000004 */
.L_x_49:
[----:B------:R-:W-:Y:S05]  /*0630*/  @!P1 BRA `(.L_x_46) ;  /* 0x0000000000709947 */ /* 0x000fea0003800000 */
[----:B------:R-:W-:Y:S01]  /*0640*/  ISETP.NE.AND P0, PT, R2, 0x1, PT ;  /* 0x000000010200780c */ /* 0x000fe20003f05270 */
[----:B------:R-:W1:Y:S01]  /*0650*/  LDC.64 R14, c[0x0][0x388] ;  /* 0x0000e200ff0e7b82 */ /* 0x000e620000000a00 */
[----:B------:R-:W-:-:S04]  /*0660*/  LOP3.LUT R3, R3, 0x1, RZ, 0xc0, !PT ;  /* 0x0000000103037812 */ /* 0x000fc800078ec0ff */
[----:B------:R-:W-:-:S03]  /*0670*/  ISETP.NE.U32.AND P1, PT, R3, 0x1, PT ;  /* 0x000000010300780c */ /* 0x000fc60003f25070 */
[----:B------:R-:W2:Y:S08]  /*0680*/  LDC.64 R2, c[0x0][0x380] ;  /* 0x0000e000ff027b82 */ /* 0x000eb00000000a00 */
[----:B------:R-:W0:Y:S08]  /*0690*/  @P0 LDC.64 R16, c[0x0][0x398] ;  /* 0x0000e600ff100b82 */ /* 0x000e300000000a00 */
[----:B------:R-:W3:Y:S08]  /*06a0*/  @!P1 LDC.64 R12, c[0x0][0x398] ;  /* 0x0000e600ff0c9b82 */ /* 0x000ef00000000a00 */
[----:B------:R-:W4:Y:S08]  /*06b0*/  LDC.64 R10, c[0x0][0x388] ;  /* 0x0000e200ff0a7b82 */ /* 0x000f300000000a00 */
[----:B------:R-:W5:Y:S01]  /*06c0*/  LDC.64 R6, c[0x0][0x380] ;  /* 0x0000e000ff067b82 */ /* 0x000f620000000a00 */
[C---:B0-----:R-:W-:Y:S01]  /*06d0*/  @P0 IADD3 R5, PT, PT, R25.reuse, -R16, RZ ;  /* 0x8000001019050210 */ /* 0x041fe20007ffe0ff */
[----:B------:R-:W-:-:S04]  /*06e0*/  @P0 IMAD R19, R25, R17, R0 ;  /* 0x0000001119130224 */ /* 0x000fc800078e0200 */
[----:B-1----:R-:W-:-:S04]  /*06f0*/  @P0 IMAD.WIDE R14, R5, 0x8, R14 ;  /* 0x00000008050e0825 */ /* 0x002fc800078e020e */
[----:B--2---:R-:W-:Y:S01]  /*0700*/  @P0 IMAD.WIDE R18, R19, 0x8, R2 ;  /* 0x0000000813120825 */ /* 0x004fe200078e0202 */
[----:B------:R-:W2:Y:S01]  /*0710*/  @P0 LDG.E.64 R4, desc[UR4][R14.64] ;  /* 0x000000040e040981 */ /* 0x000ea2000c1e1b00 */
[----:B------:R-:W-:-:S03]  /*0720*/  @P0 IADD3 R25, PT, PT, R25, 0x2, RZ ;  /* 0x0000000219190810 */ /* 0x000fc60007ffe0ff */
[----:B------:R-:W2:Y:S01]  /*0730*/  @P0 LDG.E.64 R2, desc[UR4][R18.64] ;  /* 0x0000000412020981 */ /* 0x000ea2000c1e1b00 */
[----:B------:R-:W-:Y:S01]  /*0740*/  @P0 IMAD.WIDE R16, R17, 0x8, R18 ;  /* 0x0000000811100825 */ /* 0x000fe200078e0212 */
[----:B---3--:R-:W-:-:S03]  /*0750*/  @!P1 IADD3 R21, PT, PT, R25, -R12, RZ ;  /* 0x8000000c19159210 */ /* 0x008fc60007ffe0ff */
[----:B------:R-:W-:Y:S02]  /*0760*/  @!P1 IMAD R25, R25, R13, R0 ;  /* 0x0000000d19199224 */ /* 0x000fe400078e0200 */
[----:B------:R-:W3:Y:S01]  /*0770*/  @P0 LDG.E.64 R12, desc[UR4][R14.64+0x8] ;  /* 0x000008040e0c0981 */ /* 0x000ee2000c1e1b00 */
[----:B----4-:R-:W-:-:S03]  /*0780*/  @!P1 IMAD.WIDE R10, R21, 0x8, R10 ;  /* 0x00000008150a9825 */ /* 0x010fc600078e020a */
[----:B------:R-:W3:Y:S01]  /*0790*/  @P0 LDG.E.64 R16, desc[UR4][R16.64] ;  /* 0x0000000410100981 */ /* 0x000ee2000c1e1b00 */
[----:B-----5:R-:W-:-:S03]  /*07a0*/  @!P1 IMAD.WIDE R6, R25, 0x8, R6 ;  /* 0x0000000819069825 */ /* 0x020fc600078e0206 */
[----:B------:R-:W4:Y:S04]  /*07b0*/  @!P1 LDG.E.64 R10, desc[UR4][R10.64] ;  /* 0x000000040a0a9981 */ /* 0x000f28000c1e1b00 */
[----:B------:R-:W4:Y:S01]  /*07c0*/  @!P1 LDG.E.64 R6, desc[UR4][R6.64] ;  /* 0x0000000406069981 */ /* 0x000f22000c1e1b00 */
[----:B--2---:R-:W-:-:S08]  /*07d0*/  @P0 DFMA R2, R4, R2, R8 ;  /* 0x000000020402022b */ /* 0x004fd00000000008 */
[----:B---3--:R-:W-:-:S08]  /*07e0*/  @P0 DFMA R8, R12, R16, R2 ;  /* 0x000000100c08022b */ /* 0x008fd00000000002 */
[----:B----4-:R-:W-:-:S11]  /*07f0*/  @!P1 DFMA R8, R10, R6, R8 ;  /* 0x000000060a08922b */ /* 0x010fd60000000008 */
.L_x_46:
[----:B------:R-:W1:Y:S01]  /*0800*/  LDC R2, c[0x0][0x390] ;  /* 0x0000e400ff027b82 */ /* 0x000e620000000800 */
[----:B------:R-:W1:Y:S02]  /*0810*/  LDCU UR7, c[0x0][0x398] ;  /* 0x00007300ff0777ac */ /* 0x000e640008000800 */
[----:B-1----:R-:W-:-:S13]  /*0820*/  ISETP.LE.AND P0, PT, R2, UR7, PT ;  /* 0x0000000702007c0c */ /* 0x002fda000bf03270 */
[----:B------:R-:W-:Y:S05]  /*0830*/  @P0 EXIT ;  /* 0x000000000000094d */ /* 0x000fea0003800000 */
[----:B------:R-:W1:Y:S01]  /*0840*/  LDCU UR6, c[0x0][0x398] ;  /* 0x00007300ff0677ac */ /* 0x000e620008000800 */
[C---:B------:R-:W-:Y:S01]  /*0850*/  VIADD R4, R2.reuse, -UR7 ;  /* 0x8000000702047c36 */ /* 0x040fe20008000000 */
[----:B------:R-:W-:-:S04]  /*0860*/  IADD3 R2, PT, PT, -R2, UR7, RZ ;  /* 0x0000000702027c10 */ /* 0x000fc8000fffe1ff */
[----:B------:R-:W-:Y:S02]  /*0870*/  ISETP.GT.U32.AND P1, PT, R2, -0x8, PT ;  /* 0xfffffff80200780c */ /* 0x000fe40003f24070 */
[----:B------:R-:W-:-:S04]  /*0880*/  LOP3.LUT R18, R4, 0x7, RZ, 0xc0, !PT ;  /* 0x0000000704127812 */ /* 0x000fc800078ec0ff */
[----:B------:R-:W-:Y:S02]  /*0890*/  ISETP.NE.AND P0, PT, R18, RZ, PT ;  /* 0x000000ff1200720c */ /* 0x000fe40003f05270 */
[----:B-1----:R-:W-:-:S05]  /*08a0*/  MOV R5, UR6 ;  /* 0x0000000600057c02 */ /* 0x002fca0008000f00 */
[----:B------:R-:W-:Y:S06]  /*08b0*/  @P1 BRA `(.L_x_50) ;  /* 0x0000000000fc1947 */ /* 0x000fec0003800000 */
[----:B------:R-:W1:Y:S01]  /*08c0*/  LDC R7, c[0x0][0x39c] ;  /* 0x0000e700ff077b82 */ /* 0x000e620000000800 */
[----:B------:R-:W-:Y:S01]  /*08d0*/  LOP3.LUT R11, R4, 0xfffffff8, RZ, 0xc0, !PT ;  /* 0xfffffff8040b7812 */ /* 0x000fe200078ec0ff */
[----:B------:R-:W-:Y:S01]  /*08e0*/  HFMA2 R6, -RZ, RZ, 0, 0 ;  /* 0x00000000ff067431 */ /* 0x000fe200000001ff */
[----:B------:R-:W-:-:S03]  /*08f0*/  MOV R5, UR6 ;  /* 0x0000000600057c02 */ /* 0x000fc60008000f00 */
[----:B------:R-:W-:Y:S02]  /*0900*/  IMAD.MOV R11, RZ, RZ, -R11 ;  /* 0x000000ffff0b7224 */ /* 0x000fe400078e0a0b */
[----:B-1----:R-:W-:-:S07]  /*0910*/  IMAD R10, R7, UR7, R0 ;  /* 0x00000007070a7c24 */ /* 0x002fce000f8e0200 */
.L_x_51:
[----:B-1----:R-:W1:Y:S08]  /*0920*/  LDC.64 R2, c[0x0][0x388] ;  /* 0x0000e200ff027b82 */ /* 0x002e700000000a00 */
[----:B------:R-:W2:Y:S01]  /*0930*/  LDC.64 R12, c[0x0][0x380] ;  /* 0x0000e000ff0c7b82 */ /* 0x000ea20000000a00 */
[----:B-1----:R-:W-:-:S05]  /*0940*/  IMAD.WIDE R2, R6, 0x8, R2 ;  /* 0x0000000806027825 */ /* 0x002fca00078e0202 */
[----:B------:R-:W3:Y:S01]  /*0950*/  LDG.E.64 R14, desc[UR4][R2.64] ;  /* 0x00000004020e7981 */ /* 0x000ee2000c1e1b00 */
[----:B--2---:R-:W-:-:S05]  /*0960*/  IMAD.WIDE R12, R10, 0x8, R12 ;  /* 0x000000080a0c7825 */ /* 0x004fca00078e020c */
[----:B------:R-:W2:Y:S01]  /*0970*/  LDG.E.64 R16, desc[UR4][R12.64] ;  /* 0x000000040c107981 */ /* 0x000ea2000c1e1b00 */
[----:B---3--:R-:W-:-:S08]  /*0980*/  DADD R14, R14, R14 ;  /* 0x000000000e0e7229 */ /* 0x008fd0000000000e */
[----:B--2---:R-:W-:Y:S01]  /*0990*/  DFMA R20, R14, -R8, R16 ;  /* 0x800000080e14722b */ /* 0x004fe20000000010 */
[----:B------:R-:W-:-:S06]  /*09a0*/  IMAD.WIDE R14, R7, 0x8, R12 ;  /* 0x00000008070e7825 */ /* 0x000fcc00078e020c */
[----:B------:R1:W-:Y:S04]  /*09b0*/  STG.E.64 desc[UR4][R12.64], R20 ;  /* 0x000000140c007986 */ /* 0x0003e8000c101b04 */
[----:B------:R-:W2:Y:S04]  /*09c0*/  LDG.E.64 R16, desc[UR4][R2.64+0x8] ;  /* 0x0000080402107981 */ /* 0x000ea8000c1e1b00 */
[----:B------:R-:W3:Y:S01]  /*09d0*/  LDG.E.64 R22, desc[UR4][R14.64] ;  /* 0x000000040e167981 */ /* 0x000ee2000c1e1b00 */
[----:B--2---:R-:W-:-:S08]  /*09e0*/  DADD R16, R16, R16 ;  /* 0x0000000010107229 */ /* 0x004fd00000000010 */
[----:B---3--:R-:W-:Y:S01]  /*09f0*/  DFMA R22, R16, -R8, R22 ;  /* 0x800000081016722b */ /* 0x008fe20000000016 */
[----:B------:R-:W-:-:S06]  /*0a00*/  IMAD.WIDE R16, R7, 0x8, R14 ;  /* 0x0000000807107825 */ /* 0x000fcc00078e020e */
[----:B------:R2:W-:Y:S04]  /*0a10*/  STG.E.64 desc[UR4][R14.64], R22 ;  /* 0x000000160e007986 */ /* 0x0005e8000c101b04 */
[----:B0-----:R-:W3:Y:S04]  /*0a20*/  LDG.E.64 R24, desc[UR4][R2.64+0x10] ;  /* 0x0000100402187981 */ /* 0x001ee8000c1e1b00 */
[----:B------:R-:W4:Y:S01]  /*0a30*/  LDG.E.64 R26, desc[UR4][R16.64] ;  /* 0x00000004101a7981 */ /* 0x000f22000c1e1b00 */
[----:B-1----:R-:W-:Y:S01]  /*0a40*/  IMAD.WIDE R12, R7, 0x8, R16 ;  /* 0x00000008070c7825 */ /* 0x002fe200078e0210 */
[----:B---3--:R-:W-:-:S08]  /*0a50*/  DADD R24, R24, R24 ;  /* 0x0000000018187229 */ /* 0x008fd00000000018 */
[----:B----4-:R-:W-:-:S07]  /*0a60*/  DFMA R24, R24, -R8, R26 ;  /* 0x800000081818722b */ /* 0x010fce000000001a */
[----:B------:R0:W-:Y:S04]  /*0a70*/  STG.E.64 desc[UR4][R16.64], R24 ;  /* 0x0000001810007986 */ /* 0x0001e8000c101b04 */
[----:B------:R-:W3:Y:S04]  /*0a80*/  LDG.E.64 R20, desc[UR4][R2.64+0x18] ;  /* 0x0000180402147981 */ /* 0x000ee8000c1e1b00 */
[----:B------:R-:W4:Y:S01]  /*0a90*/  LDG.E.64 R26, desc[UR4][R12.64] ;  /* 0x000000040c1a7981 */ /* 0x000f22000c1e1b00 */
[----:B--2---:R-:W-:Y:S01]  /*0aa0*/  IMAD.WIDE R14, R7, 0x8, R12 ;  /* 0x00000008070e7825 */ /* 0x004fe200078e020c */
[----:B---3--:R-:W-:-:S08]  /*0ab0*/  DADD R20, R20, R20 ;  /* 0x0000000014147229 */ /* 0x008fd00000000014 */
[----:B----4-:R-:W-:-:S07]  /*0ac0*/  DFMA R20, R20, -R8, R26 ;  /* 0x800000081414722b */ /* 0x010fce000000001a */
[----:B------:R1:W-:Y:S04]  /*0ad0*/  STG.E.64 desc[UR4][R12.64], R20 ;  /* 0x000000140c007986 */ /* 0x0003e8000c101b04 */
[----:B------:R-:W2:Y:S04]  /*0ae0*/  LDG.E.64 R22, desc[UR4][R2.64+0x20] ;  /* 0x0000200402167981 */ /* 0x000ea8000c1e1b00 */
[----:B------:R-:W3:Y:S01]  /*0af0*/  LDG.E.64 R26, desc[UR4][R14.64] ;  /* 0x000000040e1a7981 */ /* 0x000ee2000c1e1b00 */
[----:B0-----:R-:W-:Y:S01]  /*0b00*/  IMAD.WIDE R16, R7, 0x8, R14 ;  /* 0x0000000807107825 */ /* 0x001fe200078e020e */
[----:B--2---:R-:W-:-:S08]  /*0b10*/  DADD R22, R22, R22 ;  /* 0x0000000016167229 */ /* 0x004fd00000000016 */
[----:B---3--:R-:W-:-:S07]  /*0b20*/  DFMA R22, R22, -R8, R26 ;  /* 0x800000081616722b */ /* 0x008fce000000001a */
[----:B------:R0:W-:Y:S04]  /*0b30*/  STG.E.64 desc[UR4][R14.64], R22 ;  /* 0x000000160e007986 */ /* 0x0001e8000c101b04 */
[----:B------:R-:W2:Y:S04]  /*0b40*/  LDG.E.64 R24, desc[UR4][R2.64+0x28] ;  /* 0x0000280402187981 */ /* 0x000ea8000c1e1b00 */
[----:B------:R-:W3:Y:S01]  /*0b50*/  LDG.E.64 R26, desc[UR4][R16.64] ;  /* 0x00000004101a7981 */ /* 0x000ee2000c1e1b00 */
[----:B-1----:R-:W-:Y:S01]  /*0b60*/  IMAD.WIDE R12, R7, 0x8, R16 ;  /* 0x00000008070c7825 */ /* 0x002fe200078e0210 */
[----:B--2---:R-:W-:-:S08]  /*0b70*/  DADD R24, R24, R24 ;  /* 0x0000000018187229 */ /* 0x004fd00000000018 */
[----:B---3--:R-:W-:-:S07]  /*0b80*/  DFMA R24, R24, -R8, R26 ;  /* 0x800000081818722b */ /* 0x008fce000000001a */
        /* <DEDUP_REMOVED lines=9> */
[----:B------:R-:W-:Y:S02]  /*0c20*/  IADD3 R11, PT, PT, R11, 0x8, RZ ;  /* 0x000000080b0b7810 */ /* 0x000fe40007ffe0ff */
[----:B------:R-:W-:-:S02]  /*0c30*/  IADD3 R5, PT, PT, R5, 0x8, RZ ;  /* 0x0000000805057810 */ /* 0x000fc40007ffe0ff */
[----:B------:R-:W-:Y:S02]  /*0c40*/  ISETP.NE.AND P1, PT, R11, RZ, PT ;  /* 0x000000ff0b00720c */ /* 0x000fe40003f25270 */
[----:B------:R-:W-:Y:S02]  /*0c50*/  IADD3 R6, PT, PT, R6, 0x8, RZ ;  /* 0x0000000806067810 */ /* 0x000fe40007ffe0ff */
[----:B------:R-:W-:Y:S01]  /*0c60*/  LEA R10, R7, R10, 0x3 ;  /* 0x0000000a070a7211 */ /* 0x000fe200078e18ff */
[----:B--2---:R-:W-:-:S08]  /*0c70*/  DADD R14, R14, R14 ;  /* 0x000000000e0e7229 */ /* 0x004fd0000000000e */
[----:B---3--:R-:W-:-:S07]  /*0c80*/  DFMA R14, R14, -R8, R26 ;  /* 0x800000080e0e722b */ /* 0x008fce000000001a */
[----:B------:R1:W-:Y:S01]  /*0c90*/  STG.E.64 desc[UR4][R22.64], R14 ;  /* 0x0000000e16007986 */ /* 0x0003e2000c101b04 */
[----:B------:R-:W-:Y:S05]  /*0ca0*/  @P1 BRA `(.L_x_51) ;  /* 0xfffffffc001c1947 */ /* 0x000fea000383ffff */
.L_x_50:
[----:B------:R-:W-:Y:S05]  /*0cb0*/  @!P0 EXIT ;  /* 0x000000000000894d */ /* 0x000fea0003800000 */
[----:B------:R-:W-:Y:S02]  /*0cc0*/  ISETP.GE.U32.AND P0, PT, R18, 0x4, PT ;  /* 0x000000041200780c */ /* 0x000fe40003f06070 */
[----:B------:R-:W-:-:S04]  /*0cd0*/  LOP3.LUT R7, R4, 0x3, RZ, 0xc0, !PT ;  /* 0x0000000304077812 */ /* 0x000fc800078ec0ff */
[----:B------:R-:W-:-:S07]  /*0ce0*/  ISETP.NE.AND P1, PT, R7, RZ, PT ;  /* 0x000000ff0700720c */ /* 0x000fce0003f25270 */
[----:B------:R-:W-:Y:S06]  /*0cf0*/  @!P0 BRA `(.L_x_52) ;  /* 0x00000000007c8947 */ /* 0x000fec0003800000 */
[----:B------:R-:W2:Y:S01]  /*0d00*/  LDC.64 R2, c[0x0][0x388] ;  /* 0x0000e200ff027b82 */ /* 0x000ea20000000a00 */
[----:B------:R-:W-:-:S07]  /*0d10*/  VIADD R11, R5, -UR7 ;  /* 0x80000007050b7c36 */ /* 0x000fce0008000000 */
[----:B------:R-:W3:Y:S08]  /*0d20*/  LDC R6, c[0x0][0x39c] ;  /* 0x0000e700ff067b82 */ /* 0x000ef00000000800 */
[----:B-1----:R-:W1:Y:S01]  /*0d30*/  LDC.64 R12, c[0x0][0x380] ;  /* 0x0000e000ff0c7b82 */ /* 0x002e620000000a00 */
[----:B--2---:R-:W-:-:S05]  /*0d40*/  IMAD.WIDE R2, R11, 0x8, R2 ;  /* 0x000000080b027825 */ /* 0x004fca00078e0202 */
[----:B------:R-:W2:Y:S01]  /*0d50*/  LDG.E.64 R10, desc[UR4][R2.64] ;  /* 0x00000004020a7981 */ /* 0x000ea2000c1e1b00 */
[----:B---3--:R-:W-:-:S04]  /*0d60*/  IMAD R15, R5, R6, R0 ;  /* 0x00000006050f7224 */ /* 0x008fc800078e0200 */
[----:B-1----:R-:W-:-:S05]  /*0d70*/  IMAD.WIDE R12, R15, 0x8, R12 ;  /* 0x000000080f0c7825 */ /* 0x002fca00078e020c */
[----:B------:R-:W3:Y:S01]  /*0d80*/  LDG.E.64 R14, desc[UR4][R12.64] ;  /* 0x000000040c0e7981 */ /* 0x000ee2000c1e1b00 */
[----:B------:R-:W-:Y:S01]  /*0d90*/  IMAD.WIDE R16, R6, 0x8, R12 ;  /* 0x0000000806107825 */ /* 0x000fe200078e020c */
[----:B--2---:R-:W-:-:S08]  /*0da0*/  DADD R10, R10, R10 ;  /* 0x000000000a0a7229 */ /* 0x004fd0000000000a */
[----:B---3--:R-:W-:-:S07]  /*0db0*/  DFMA R10, R10, -R8, R14 ;  /* 0x800000080a0a722b */ /* 0x008fce000000000e */
[----:B------:R1:W-:Y:S04]  /*0dc0*/  STG.E.64 desc[UR4][R12.64], R10 ;  /* 0x0000000a0c007986 */ /* 0x0003e8000c101b04 */
[----:B------:R-:W2:Y:S04]  /*0dd0*/  LDG.E.64 R14, desc[UR4][R2.64+0x8] ;  /* 0x00000804020e7981 */ /* 0x000ea8000c1e1b00 */
[----:B------:R-:W3:Y:S01]  /*0de0*/  LDG.E.64 R18, desc[UR4][R16.64] ;  /* 0x0000000410127981 */ /* 0x000ee2000c1e1b00 */
[----:B------:R-:W-:Y:S01]  /*0df0*/  IMAD.WIDE R20, R6, 0x8, R16 ;  /* 0x0000000806147825 */ /* 0x000fe200078e0210 */
[----:B--2---:R-:W-:-:S08]  /*0e00*/  DADD R14, R14, R14 ;  /* 0x000000000e0e7229 */ /* 0x004fd0000000000e */
[----:B---3--:R-:W-:-:S07]  /*0e10*/  DFMA R14, R14, -R8, R18 ;  /* 0x800000080e0e722b */ /* 0x008fce0000000012 */
[----:B------:R2:W-:Y:S04]  /*0e20*/  STG.E.64 desc[UR4][R16.64], R14 ;  /* 0x0000000e10007986 */ /* 0x0005e8000c101b04 */
[----:B------:R-:W3:Y:S04]  /*0e30*/  LDG.E.64 R18, desc[UR4][R2.64+0x10] ;  /* 0x0000100402127981 */ /* 0x000ee8000c1e1b00 */
[----:B------:R-:W4:Y:S01]  /*0e40*/  LDG.E.64 R22, desc[UR4][R20.64] ;  /* 0x0000000414167981 */ /* 0x000f22000c1e1b00 */
[----:B-1----:R-:W-:Y:S01]  /*0e50*/  IMAD.WIDE R12, R6, 0x8, R20 ;  /* 0x00000008060c7825 */ /* 0x002fe200078e0214 */
[----:B---3--:R-:W-:-:S08]  /*0e60*/  DADD R18, R18, R18 ;  /* 0x0000000012127229 */ /* 0x008fd00000000012 */
[----:B----4-:R-:W-:-:S07]  /*0e70*/  DFMA R18, R18, -R8, R22 ;  /* 0x800000081212722b */ /* 0x010fce0000000016 */
[----:B------:R2:W-:Y:S04]  /*0e80*/  STG.E.64 desc[UR4][R20.64], R18 ;  /* 0x0000001214007986 */ /* 0x0005e8000c101b04 */
[----:B------:R-:W3:Y:S04]  /*0e90*/  LDG.E.64 R10, desc[UR4][R2.64+0x18] ;  /* 0x00001804020a7981 */ /* 0x000ee8000c1e1b00 */
[----:B------:R-:W4:Y:S01]  /*0ea0*/  LDG.E.64 R22, desc[UR4][R12.64] ;  /* 0x000000040c167981 */ /* 0x000f22000c1e1b00 */
[----:B------:R-:W-:Y:S01]  /*0eb0*/  IADD3 R5, PT, PT, R5, 0x4, RZ ;  /* 0x0000000405057810 */ /* 0x000fe20007ffe0ff */
[----:B---3--:R-:W-:-:S08]  /*0ec0*/  DADD R10, R10, R10 ;  /* 0x000000000a0a7229 */ /* 0x008fd0000000000a */
[----:B----4-:R-:W-:-:S07]  /*0ed0*/  DFMA R10, R10, -R8, R22 ;  /* 0x800000080a0a722b */ /* 0x010fce0000000016 */
[----:B------:R2:W-:Y:S04]  /*0ee0*/  STG.E.64 desc[UR4][R12.64], R10 ;  /* 0x0000000a0c007986 */ /* 0x0005e8000c101b04 */
.L_x_52:
[----:B------:R-:W-:Y:S05]  /*0ef0*/  @!P1 EXIT ;  /* 0x000000000000994d */ /* 0x000fea0003800000 */
[----:B------:R-:W-:Y:S02]  /*0f00*/  ISETP.NE.AND P0, PT, R7, 0x1, PT ;  /* 0x000000010700780c */ /* 0x000fe40003f05270 */
[----:B------:R-:W-:-:S04]  /*0f10*/  LOP3.LUT R4, R4, 0x1, RZ, 0xc0, !PT ;  /* 0x0000000104047812 */ /* 0x000fc800078ec0ff */
[----:B------:R-:W-:-:S07]  /*0f20*/  ISETP.NE.U32.AND P1, PT, R4, 0x1, PT ;  /* 0x000000010400780c */ /* 0x000fce0003f25070 */
[----:B------:R-:W-:Y:S06]  /*0f30*/  @!P0 BRA `(.L_x_53) ;  /* 0x00000000004c8947 */ /* 0x000fec0003800000 */
[----:B------:R-:W3:Y:S01]  /*0f40*/  LDC.64 R2, c[0x0][0x388] ;  /* 0x0000e200ff027b82 */ /* 0x000ee20000000a00 */
[----:B-12---:R-:W-:-:S07]  /*0f50*/  IADD3 R13, PT, PT, R5, -UR7, RZ ;  /* 0x80000007050d7c10 */ /* 0x006fce000fffe0ff */
[----:B------:R-:W1:Y:S08]  /*0f60*/  LDC R17, c[0x0][0x39c] ;  /* 0x0000e700ff117b82 */ /* 0x000e700000000800 */
[----:B------:R-:W2:Y:S01]  /*0f70*/  LDC.64 R6, c[0x0][0x380] ;  /* 0x0000e000ff067b82 */ /* 0x000ea20000000a00 */
[----:B---3--:R-:W-:-:S05]  /*0f80*/  IMAD.WIDE R12, R13, 0x8, R2 ;  /* 0x000000080d0c7825 */ /* 0x008fca00078e0202 */
[----:B------:R-:W3:Y:S01]  /*0f90*/  LDG.E.64 R2, desc[UR4][R12.64] ;  /* 0x000000040c027981 */ /* 0x000ee2000c1e1b00 */
[----:B-1----:R-:W-:-:S04]  /*0fa0*/  IMAD R15, R5, R17, R0 ;  /* 0x00000011050f7224 */ /* 0x002fc800078e0200 */
[----:B--2---:R-:W-:-:S05]  /*0fb0*/  IMAD.WIDE R14, R15, 0x8, R6 ;  /* 0x000000080f0e7825 */ /* 0x004fca00078e0206 */
[----:B------:R-:W2:Y:S01]  /*0fc0*/  LDG.E.64 R6, desc[UR4][R14.64] ;  /* 0x000000040e067981 */ /* 0x000ea2000c1e1b00 */
[----:B------:R-:W-:Y:S01]  /*0fd0*/  IMAD.WIDE R16, R17, 0x8, R14 ;  /* 0x0000000811107825 */ /* 0x000fe200078e020e */
[----:B---3--:R-:W-:-:S08]  /*0fe0*/  DADD R2, R2, R2 ;  /* 0x0000000002027229 */ /* 0x008fd00000000002 */
[----:B--2---:R-:W-:-:S07]  /*0ff0*/  DFMA R2, R2, -R8, R6 ;  /* 0x800000080202722b */ /* 0x004fce0000000006 */
[----:B------:R3:W-:Y:S04]  /*1000*/  STG.E.64 desc[UR4][R14.64], R2 ;  /* 0x000000020e007986 */ /* 0x0007e8000c101b04 */
[----:B------:R-:W2:Y:S04]  /*1010*/  LDG.E.64 R6, desc[UR4][R12.64+0x8] ;  /* 0x000008040c067981 */ /* 0x000ea8000c1e1b00 */
[----:B------:R-:W4:Y:S01]  /*1020*/  LDG.E.64 R10, desc[UR4][R16.64] ;  /* 0x00000004100a7981 */ /* 0x000f22000c1e1b00 */
[----:B------:R-:W-:Y:S01]  /*1030*/  IADD3 R5, PT, PT, R5, 0x2, RZ ;  /* 0x0000000205057810 */ /* 0x000fe20007ffe0ff */
[----:B--2---:R-:W-:-:S08]  /*1040*/  DADD R6, R6, R6 ;  /* 0x0000000006067229 */ /* 0x004fd00000000006 */
[----:B----4-:R-:W-:-:S07]  /*1050*/  DFMA R6, R6, -R8, R10 ;  /* 0x800000080606722b */ /* 0x010fce000000000a */
[----:B------:R3:W-:Y:S04]  /*1060*/  STG.E.64 desc[UR4][R16.64], R6 ;  /* 0x0000000610007986 */ /* 0x0007e8000c101b04 */
.L_x_53:
[----:B------:R-:W-:Y:S05]  /*1070*/  @P1 EXIT ;  /* 0x000000000000194d */ /* 0x000fea0003800000 */
[----:B---3--:R-:W3:Y:S01]  /*1080*/  LDC.64 R2, c[0x0][0x388] ;  /* 0x0000e200ff027b82 */ /* 0x008ee20000000a00 */
[----:B------:R-:W4:Y:S01]  /*1090*/  LDCU UR6, c[0x0][0x39c] ;  /* 0x00007380ff0677ac */ /* 0x000f220008000800 */
[----:B--2---:R-:W-:-:S06]  /*10a0*/  IADD3 R11, PT, PT, R5, -UR7, RZ ;  /* 0x80000007050b7c10 */ /* 0x004fcc000fffe0ff */
[----:B------:R-:W2:Y:S01]  /*10b0*/  LDC.64 R6, c[0x0][0x380] ;  /* 0x0000e000ff067b82 */ /* 0x000ea20000000a00 */
[----:B----4-:R-:W-:Y:S02]  /*10c0*/  IMAD R5, R5, UR6, R0 ;  /* 0x0000000605057c24 */ /* 0x010fe4000f8e0200 */
[----:B---3--:R-:W-:-:S06]  /*10d0*/  IMAD.WIDE R2, R11, 0x8, R2 ;  /* 0x000000080b027825 */ /* 0x008fcc00078e0202 */
[----:B------:R-:W3:Y:S01]  /*10e0*/  LDG.E.64 R2, desc[UR4][R2.64] ;  /* 0x0000000402027981 */ /* 0x000ee2000c1e1b00 */
[----:B--2---:R-:W-:-:S05]  /*10f0*/  IMAD.WIDE R6, R5, 0x8, R6 ;  /* 0x0000000805067825 */ /* 0x004fca00078e0206 */
[----:B------:R-:W2:Y:S01]  /*1100*/  LDG.E.64 R10, desc[UR4][R6.64] ;  /* 0x00000004060a7981 */ /* 0x000ea2000c1e1b00 */
[----:B---3--:R-:W-:-:S08]  /*1110*/  DADD R4, R2, R2 ;  /* 0x0000000002047229 */ /* 0x008fd00000000002 */
[----:B--2---:R-:W-:-:S07]  /*1120*/  DFMA R4, R4, -R8, R10 ;  /* 0x800000080404722b */ /* 0x004fce000000000a */
[----:B------:R-:W-:Y:S01]  /*1130*/  STG.E.64 desc[UR4][R6.64], R4 ;  /* 0x0000000406007986 */ /* 0x000fe2000c101b04 */
[----:B------:R-:W-:Y:S05]  /*1140*/  EXIT ;  /* 0x000000000000794d */ /* 0x000fea0003800000 */
.L_x_54:
        /* <DEDUP_REMOVED lines=11> */
.L_x_78:


//--------------------- .text._Z15transposeMatrixPdS_ii --------------------------
	.section	.text._Z15transposeMatrixPdS_ii,"ax",@progbits
	.align	128
        .global         _Z15transposeMatrixPdS_ii
        .type           _Z15transposeMatrixPdS_ii,@function
        .size           _Z15transposeMatrixPdS_ii,(.L_x_79 - _Z15transposeMatrixPdS_ii)
        .other          _Z15transposeMatrixPdS_ii,@"STO_CUDA_ENTRY STV_DEFAULT"
_Z15transposeMatrixPdS_ii:
.text._Z15transposeMatrixPdS_ii:
[----:B------:R-:W-:Y:S01]  /*0000*/  LDC R1, c[0x0][0x37c] ;  /* 0x0000df00ff017b82 */ /* 0x000fe20000000800 */
[----:B------:R-:W0:Y:S07]  /*0010*/  S2R R2, SR_TID.X ;  /* 0x0000000000027919 */ /* 0x000e2e0000002100 */
[----:B------:R-:W1:Y:S01]  /*0020*/  LDC R0, c[0x0][0x364] ;  /* 0x0000d900ff007b82 */ /* 0x000e620000000800 */
[----:B------:R-:W2:Y:S01]  /*0030*/  LDCU.64 UR6, c[0x0][0x390] ;  /* 0x00007200ff0677ac */ /* 0x000ea20008000a00 */
[----:B------:R-:W1:Y:S06]  /*0040*/  S2R R3, SR_TID.Y ;  /* 0x0000000000037919 */ /* 0x000e6c0000002200 */
[----:B------:R-:W0:Y:S08]  /*0050*/  S2UR UR5, SR_CTAID.X ;  /* 0x00000000000579c3 */ /* 0x000e300000002500 */
[----:B------:R-:W0:Y:S08]  /*0060*/  LDC R7, c[0x0][0x360] ;  /* 0x0000d800ff077b82 */ /* 0x000e300000000800 */
[----:B------:R-:W1:Y:S01]  /*0070*/  S2UR UR4, SR_CTAID.Y ;  /* 0x00000000000479c3 */ /* 0x000e620000002600 */
[----:B0-----:R-:W-:-:S05]  /*0080*/  IMAD R7, R7, UR5, R2 ;  /* 0x0000000507077c24 */ /* 0x001fca000f8e0202 */
[----:B--2---:R-:W-:Y:S01]  /*0090*/  ISETP.GE.AND P0, PT, R7, UR7, PT ;  /* 0x0000000707007c0c */ /* 0x004fe2000bf06270 */
[----:B-1----:R-:W-:-:S05]  /*00a0*/  IMAD R0, R0, UR4, R3 ;  /* 0x0000000400007c24 */ /* 0x002fca000f8e0203 */
[----:B------:R-:W-:-:S13]  /*00b0*/  ISETP.GE.OR P0, PT, R0, UR6, P0 ;  /* 0x0000000600007c0c */ /* 0x000fda0008706670 */
[----:B------:R-:W-:Y:S05]  /*00c0*/  @P0 EXIT ;  /* 0x000000000000094d */ /* 0x000fea0003800000 */
[----:B------:R-:W0:Y:S01]  /*00d0*/  LDC.64 R2, c[0x0][0x380] ;  /* 0x0000e000ff027b82 */ /* 0x000e220000000a00 */
[----:B------:R-:W1:Y:S01]  /*00e0*/  LDCU.64 UR4, c[0x0][0x358] ;  /* 0x00006b00ff0477ac */ /* 0x000e620008000a00 */
[----:B------:R-:W-:-:S04]  /*00f0*/  IMAD R5, R0, UR7, R7 ;  /* 0x0000000700057c24 */ /* 0x000fc8000f8e0207 */
[----:B0-----:R-:W-:Y:S02]  /*0100*/  IMAD.WIDE R2, R5, 0x8, R2 ;  /* 0x0000000805027825 */ /* 0x001fe400078e0202 */
[----:B------:R-:W0:Y:S04]  /*0110*/  LDC.64 R4, c[0x0][0x388] ;  /* 0x0000e200ff047b82 */ /* 0x000e280000000a00 */
[----:B-1----:R-:W2:Y:S01]  /*0120*/  LDG.E.64 R2, desc[UR4][R2.64] ;  /* 0x0000000402027981 */ /* 0x002ea2000c1e1b00 */
[----:B------:R-:W-:-:S04]  /*0130*/  IMAD R7, R7, UR6, R0 ;  /* 0x0000000607077c24 */ /* 0x000fc8000f8e0200 */
[----:B0-----:R-:W-:-:S05]  /*0140*/  IMAD.WIDE R4, R7, 0x8, R4 ;  /* 0x0000000807047825 */ /* 0x001fca00078e0204 */
[----:B--2---:R-:W-:Y:S01]  /*0150*/  STG.E.64 desc[UR4][R4.64], R2 ;  /* 0x0000000204007986 */ /* 0x004fe2000c101b04 */
[----:B------:R-:W-:Y:S05]  /*0160*/  EXIT ;  /* 0x000000000000794d */ /* 0x000fea0003800000 */
.L_x_55:
        /* <DEDUP_REMOVED lines=9> */
.L_x_79:


//--------------------- .text._Z14matrixMultiplyPdS_S_iii --------------------------
	.section	.text._Z14matrixMultiplyPdS_S_iii,"ax",@progbits
	.align	128
        .global         _Z14matrixMultiplyPdS_S_iii
        .type           _Z14matrixMultiplyPdS_S_iii,@function
        .size           _Z14matrixMultiplyPdS_S_iii,(.L_x_80 - _Z14matrixMultiplyPdS_S_iii)
        .other          _Z14matrixMultiplyPdS_S_iii,@"STO_CUDA_ENTRY STV_DEFAULT"
_Z14matrixMultiplyPdS_S_iii:
.text._Z14matrixMultiplyPdS_S_iii:
[----:B------:R-:W-:Y:S01]  /*0000*/  LDC R1, c[0x0][0x37c] ;  /* 0x0000df00ff017b82 */ /* 0x000fe20000000800 */
[----:B------:R-:W0:Y:S07]  /*0010*/  S2R R4, SR_TID.X ;  /* 0x0000000000047919 */ /* 0x000e2e0000002100 */
[----:B------:R-:W1:Y:S01]  /*0020*/  LDC R2, c[0x0][0x364] ;  /* 0x0000d900ff027b82 */ /* 0x000e620000000800 */
[----:B------:R-:W2:Y:S01]  /*0030*/  LDCU UR6, c[0x0][0x398] ;  /* 0x00007300ff0677ac */ /* 0x000ea20008000800 */
[----:B------:R-:W1:Y:S06]  /*0040*/  S2R R5, SR_TID.Y ;  /* 0x0000000000057919 */ /* 0x000e6c0000002200 */
[----:B------:R-:W0:Y:S08]  /*0050*/  S2UR UR5, SR_CTAID.X ;  /* 0x00000000000579c3 */ /* 0x000e300000002500 */
[----:B------:R-:W0:Y:S08]  /*0060*/  LDC R3, c[0x0][0x360] ;  /* 0x0000d800ff037b82 */ /* 0x000e300000000800 */
[----:B------:R-:W1:Y:S08]  /*0070*/  S2UR UR4, SR_CTAID.Y ;  /* 0x00000000000479c3 */ /* 0x000e700000002600 */
[----:B------:R-:W3:Y:S01]  /*0080*/  LDC R0, c[0x0][0x3a0] ;  /* 0x0000e800ff007b82 */ /* 0x000ee20000000800 */
[----:B0-----:R-:W-:-:S02]  /*0090*/  IMAD R3, R3, UR5, R4 ;  /* 0x0000000503037c24 */ /* 0x001fc4000f8e0204 */
[----:B-1----:R-:W-:-:S03]  /*00a0*/  IMAD R2, R2, UR4, R5 ;  /* 0x0000000402027c24 */ /* 0x002fc6000f8e0205 */
[----:B---3--:R-:W-:-:S04]  /*00b0*/  ISETP.GE.AND P0, PT, R3, R0, PT ;  /* 0x000000000300720c */ /* 0x008fc80003f06270 */
[----:B--2---:R-:W-:-:S13]  /*00c0*/  ISETP.GE.OR P0, PT, R2, UR6, P0 ;  /* 0x0000000602007c0c */ /* 0x004fda0008706670 */
[----:B------:R-:W-:Y:S05]  /*00d0*/  @P0 EXIT ;  /* 0x000000000000094d */ /* 0x000fea0003800000 */
[----:B------:R-:W0:Y:S01]  /*00e0*/  LDC R5, c[0x0][0x39c] ;  /* 0x0000e700ff057b82 */ /* 0x000e220000000800 */
[----:B------:R-:W1:Y:S01]  /*00f0*/  LDCU.64 UR4, c[0x0][0x358] ;  /* 0x00006b00ff0477ac */ /* 0x000e620008000a00 */
[----:B------:R-:W-:Y:S02]  /*0100*/  CS2R R18, SRZ ;  /* 0x0000000000127805 */ /* 0x000fe4000001ff00 */
[----:B0-----:R-:W-:-:S13]  /*0110*/  ISETP.GE.AND P0, PT, R5, 0x1, PT ;  /* 0x000000010500780c */ /* 0x001fda0003f06270 */
[----:B-1----:R-:W-:Y:S05]  /*0120*/  @!P0 BRA `(.L_x_56) ;  /* 0x0000000400e08947 */ /* 0x002fea0003800000 */
[C---:B------:R-:W-:Y:S01]  /*0130*/  ISETP.GE.U32.AND P1, PT, R5.reuse, 0x8, PT ;  /* 0x000000080500780c */ /* 0x040fe20003f26070 */
[----:B------:R-:W-:Y:S01]  /*0140*/  HFMA2 R7, -RZ, RZ, 0, 0 ;  /* 0x00000000ff077431 */ /* 0x000fe200000001ff */
[----:B------:R-:W-:Y:S01]  /*0150*/  LOP3.LUT R4, R5, 0x7, RZ, 0xc0, !PT ;  /* 0x0000000705047812 */ /* 0x000fe200078ec0ff */
[----:B------:R-:W-:Y:S01]  /*0160*/  IMAD R6, R2, R5, RZ ;  /* 0x0000000502067224 */ /* 0x000fe200078e02ff */
[----:B------:R-:W-:Y:S02]  /*0170*/  CS2R R18, SRZ ;  /* 0x0000000000127805 */ /* 0x000fe4000001ff00 */
[----:B------:R-:W-:-:S07]  /*0180*/  ISETP.NE.AND P0, PT, R4, RZ, PT ;  /* 0x000000ff0400720c */ /* 0x000fce0003f05270 */
[----:B------:R-:W-:Y:S06]  /*0190*/  @!P1 BRA `(.L_x_57) ;  /* 0x0000000000c49947 */ /* 0x000fec0003800000 */
[----:B------:R-:W0:Y:S01]  /*01a0*/  LDC.64 R8, c[0x0][0x380] ;  /* 0x0000e000ff087b82 */ /* 0x000e220000000a00 */
[----:B------:R-:W-:Y:S01]  /*01b0*/  LOP3.LUT R7, R5, 0x7ffffff8, RZ, 0xc0, !PT ;  /* 0x7ffffff805077812 */ /* 0x000fe200078ec0ff */
[----:B------:R-:W-:Y:S01]  /*01c0*/  IMAD.MOV.U32 R27, RZ, RZ, R3 ;  /* 0x000000ffff1b7224 */ /* 0x000fe200078e0003 */
[----:B------:R-:W-:-:S03]  /*01d0*/  CS2R R18, SRZ ;  /* 0x0000000000127805 */ /* 0x000fc6000001ff00 */
[----:B------:R-:W-:Y:S02]  /*01e0*/  IMAD.MOV R26, RZ, RZ, -R7 ;  /* 0x000000ffff1a7224 */ /* 0x000fe400078e0a07 */
[----:B0-----:R-:W-:-:S03]  /*01f0*/  IMAD.WIDE.U32 R8, R6, 0x8, R8 ;  /* 0x0000000806087825 */ /* 0x001fc600078e0008 */
[----:B------:R-:W-:-:S04]  /*0200*/  IADD3 R10, P1, PT, R8, 0x20, RZ ;  /* 0x00000020080a7810 */ /* 0x000fc80007f3e0ff */
[----:B------:R-:W-:-:S09]  /*0210*/  IADD3.X R11, PT, PT, RZ, R9, RZ, P1, !PT ;  /* 0x00000009ff0b7210 */ /* 0x000fd20000ffe4ff */
.L_x_58:
[----:B------:R-:W0:Y:S01]  /*0220*/  LDC.64 R22, c[0x0][0x388] ;  /* 0x0000e200ff167b82 */ /* 0x000e220000000a00 */
[----:B------:R-:W-:Y:S01]  /*0230*/  MOV R8, R10 ;  /* 0x0000000a00087202 */ /* 0x000fe20000000f00 */
[----:B------:R-:W-:-:S05]  /*0240*/  IMAD.MOV.U32 R9, RZ, RZ, R11 ;  /* 0x000000ffff097224 */ /* 0x000fca00078e000b */
[----:B------:R-:W2:Y:S04]  /*0250*/  LDG.E.64 R14, desc[UR4][R8.64+-0x20] ;  /* 0xffffe004080e7981 */ /* 0x000ea8000c1e1b00 */
[----:B------:R-:W3:Y:S01]  /*0260*/  LDG.E.64 R10, desc[UR4][R8.64+-0x18] ;  /* 0xffffe804080a7981 */ /* 0x000ee2000c1e1b00 */
[----:B0-----:R-:W-:-:S05]  /*0270*/  IMAD.WIDE R22, R27, 0x8, R22 ;  /* 0x000000081b167825 */ /* 0x001fca00078e0216 */
[----:B------:R-:W2:Y:S01]  /*0280*/  LDG.E.64 R12, desc[UR4][R22.64] ;  /* 0x00000004160c7981 */ /* 0x000ea2000c1e1b00 */
[----:B------:R-:W-:-:S05]  /*0290*/  IMAD.WIDE R28, R0, 0x8, R22 ;  /* 0x00000008001c7825 */ /* 0x000fca00078e0216 */
[----:B------:R-:W3:Y:S01]  /*02a0*/  LDG.E.64 R16, desc[UR4][R28.64] ;  /* 0x000000041c107981 */ /* 0x000ee2000c1e1b00 */
[C---:B------:R-:W-:Y:S01]  /*02b0*/  IMAD.WIDE R24, R0.reuse, 0x8, R28 ;  /* 0x0000000800187825 */ /* 0x040fe200078e021c */
[----:B--2---:R-:W-:Y:S02]  /*02c0*/  DFMA R18, R14, R12, R18 ;  /* 0x0000000c0e12722b */ /* 0x004fe40000000012 */
[----:B------:R-:W2:Y:S04]  /*02d0*/  LDG.E.64 R14, desc[UR4][R8.64+-0x10] ;  /* 0xfffff004080e7981 */ /* 0x000ea8000c1e1b00 */
[----:B------:R-:W2:Y:S01]  /*02e0*/  LDG.E.64 R12, desc[UR4][R24.64] ;  /* 0x00000004180c7981 */ /* 0x000ea2000c1e1b00 */
[----:B------:R-:W-:Y:S01]  /*02f0*/  IMAD.WIDE R20, R0, 0x8, R24 ;  /* 0x0000000800147825 */ /* 0x000fe200078e0218 */
[----:B---3--:R-:W-:-:S02]  /*0300*/  DFMA R16, R10, R16, R18 ;  /* 0x000000100a10722b */ /* 0x008fc40000000012 */
[----:B------:R-:W3:Y:S04]  /*0310*/  LDG.E.64 R10, desc[UR4][R8.64+-0x8] ;  /* 0xfffff804080a7981 */ /* 0x000ee8000c1e1b00 */
        /* <DEDUP_REMOVED lines=9> */
[----:B------:R-:W-:-:S03]  /*03b0*/  IMAD.WIDE R24, R0, 0x8, R28 ;  /* 0x0000000800187825 */ /* 0x000fc600078e021c */
[----:B------:R-:W4:Y:S01]  /*03c0*/  LDG.E.64 R22, desc[UR4][R8.64+0x18] ;  /* 0x0000180408167981 */ /* 0x000f22000c1e1b00 */
[----:B------:R-:W-:-:S06]  /*03d0*/  IMAD.WIDE R20, R0, 0x8, R24 ;  /* 0x0000000800147825 */ /* 0x000fcc00078e0218 */
[----:B------:R-:W4:Y:S01]  /*03e0*/  LDG.E.64 R20, desc[UR4][R20.64] ;  /* 0x0000000414147981 */ /* 0x000f22000c1e1b00 */
[----:B--2---:R-:W-:-:S03]  /*03f0*/  DFMA R14, R16, R14, R18 ;  /* 0x0000000e100e722b */ /* 0x004fc60000000012 */
[----:B------:R-:W2:Y:S04]  /*0400*/  LDG.E.64 R16, desc[UR4][R8.64+0x10] ;  /* 0x0000100408107981 */ /* 0x000ea8000c1e1b00 */
[----:B------:R-:W2:Y:S01]  /*0410*/  LDG.E.64 R18, desc[UR4][R24.64] ;  /* 0x0000000418127981 */ /* 0x000ea2000c1e1b00 */
[----:B------:R-:W-:Y:S01]  /*0420*/  IADD3 R26, PT, PT, R26, 0x8, RZ ;  /* 0x000000081a1a7810 */ /* 0x000fe20007ffe0ff */
[----:B---3--:R-:W-:-:S03]  /*0430*/  DFMA R10, R10, R12, R14 ;  /* 0x0000000c0a0a722b */ /* 0x008fc6000000000e */
[----:B------:R-:W-:Y:S02]  /*0440*/  ISETP.NE.AND P1, PT, R26, RZ, PT ;  /* 0x000000ff1a00720c */ /* 0x000fe40003f25270 */
[----:B------:R-:W-:-:S03]  /*0450*/  LEA R27, R0, R27, 0x3 ;  /* 0x0000001b001b7211 */ /* 0x000fc600078e18ff */
[----:B--2---:R-:W-:Y:S01]  /*0460*/  DFMA R18, R16, R18, R10 ;  /* 0x000000121012722b */ /* 0x004fe2000000000a */
[----:B------:R-:W-:-:S07]  /*0470*/  IADD3 R10, P2, PT, R8, 0x40, RZ ;  /* 0x00000040080a7810 */ /* 0x000fce0007f5e0ff */
[----:B----4-:R-:W-:Y:S01]  /*0480*/  DFMA R18, R22, R20, R18 ;  /* 0x000000141612722b */ /* 0x010fe20000000012 */
[----:B------:R-:W-:Y:S01]  /*0490*/  IMAD.X R11, RZ, RZ, R9, P2 ;  /* 0x000000ffff0b7224 */ /* 0x000fe200010e0609 */
[----:B------:R-:W-:Y:S09]  /*04a0*/  @P1 BRA `(.L_x_58) ;  /* 0xfffffffc005c1947 */ /* 0x000ff2000383ffff */
.L_x_57:
[----:B------:R-:W-:Y:S05]  /*04b0*/  @!P0 BRA `(.L_x_56) ;  /* 0x0000000000fc8947 */ /* 0x000fea0003800000 */
[----:B------:R-:W-:Y:S02]  /*04c0*/  ISETP.GE.U32.AND P1, PT, R4, 0x4, PT ;  /* 0x000000040400780c */ /* 0x000fe40003f26070 */
[----:B------:R-:W-:-:S04]  /*04d0*/  LOP3.LUT R26, R5, 0x3, RZ, 0xc0, !PT ;  /* 0x00000003051a7812 */ /* 0x000fc800078ec0ff */
[----:B------:R-:W-:-:S07]  /*04e0*/  ISETP.NE.AND P0, PT, R26, RZ, PT ;  /* 0x000000ff1a00720c */ /* 0x000fce0003f05270 */
[----:B------:R-:W-:Y:S06]  /*04f0*/  @!P1 BRA `(.L_x_59) ;  /* 0x00000000006c9947 */ /* 0x000fec0003800000 */
[----:B------:R-:W0:Y:S01]  /*0500*/  LDC.64 R24, c[0x0][0x380] ;  /* 0x0000e000ff187b82 */ /* 0x000e220000000a00 */
[----:B------:R-:W1:Y:S01]  /*0510*/  LDCU.64 UR6, c[0x0][0x380] ;  /* 0x00007000ff0677ac */ /* 0x000e620008000a00 */
[C---:B------:R-:W-:Y:S01]  /*0520*/  IMAD.IADD R9, R6.reuse, 0x1, R7 ;  /* 0x0000000106097824 */ /* 0x040fe200078e0207 */
[----:B------:R-:W-:Y:S01]  /*0530*/  IADD3 R4, P1, PT, R6, R7, RZ ;  /* 0x0000000706047210 */ /* 0x000fe20007f3e0ff */
[----:B------:R-:W-:-:S04]  /*0540*/  IMAD R13, R7, R0, R3 ;  /* 0x00000000070d7224 */ /* 0x000fc800078e0203 */
[----:B------:R-:W2:Y:S01]  /*0550*/  LDC.64 R10, c[0x0][0x388] ;  /* 0x0000e200ff0a7b82 */ /* 0x000ea20000000a00 */
[----:B0-----:R-:W-:-:S06]  /*0560*/  IMAD.WIDE.U32 R24, R9, 0x8, R24 ;  /* 0x0000000809187825 */ /* 0x001fcc00078e0018 */
[----:B------:R-:W3:Y:S01]  /*0570*/  LDG.E.64 R24, desc[UR4][R24.64] ;  /* 0x0000000418187981 */ /* 0x000ee2000c1e1b00 */
[----:B--2---:R-:W-:Y:S01]  /*0580*/  IMAD.WIDE R10, R13, 0x8, R10 ;  /* 0x000000080d0a7825 */ /* 0x004fe200078e020a */
[----:B------:R-:W-:Y:S02]  /*0590*/  IADD3.X R13, PT, PT, RZ, RZ, RZ, P1, !PT ;  /* 0x000000ffff0d7210 */ /* 0x000fe40000ffe4ff */
[----:B-1----:R-:W-:Y:S02]  /*05a0*/  LEA R28, P1, R4, UR6, 0x3 ;  /* 0x00000006041c7c11 */ /* 0x002fe4000f8218ff */
[----:B------:R-:W3:Y:S01]  /*05b0*/  LDG.E.64 R8, desc[UR4][R10.64] ;  /* 0x000000040a087981 */ /* 0x000ee2000c1e1b00 */
[----:B------:R-:W-:Y:S01]  /*05c0*/  IMAD.WIDE R14, R0, 0x8, R10 ;  /* 0x00000008000e7825 */ /* 0x000fe200078e020a */
[----:B------:R-:W-:-:S05]  /*05d0*/  LEA.HI.X R29, R4, UR7, R13, 0x3, P1 ;  /* 0x00000007041d7c11 */ /* 0x000fca00088f1c0d */
[----:B------:R-:W2:Y:S01]  /*05e0*/  LDG.E.64 R12, desc[UR4][R28.64+0x8] ;  /* 0x000008041c0c7981 */ /* 0x000ea2000c1e1b00 */
[----:B------:R-:W-:-:S03]  /*05f0*/  IMAD.WIDE R20, R0, 0x8, R14 ;  /* 0x0000000800147825 */ /* 0x000fc600078e020e */
[----:B------:R-:W2:Y:S04]  /*0600*/  LDG.E.64 R10, desc[UR4][R14.64] ;  /* 0x000000040e0a7981 */ /* 0x000ea8000c1e1b00 */
[----:B------:R-:W4:Y:S01]  /*0610*/  LDG.E.64 R16, desc[UR4][R20.64] ;  /* 0x0000000414107981 */ /* 0x000f22000c1e1b00 */
[----:B------:R-:W-:-:S03]  /*0620*/  IMAD.WIDE R22, R0, 0x8, R20 ;  /* 0x0000000800167825 */ /* 0x000fc600078e0214 */
[----:B------:R-:W4:Y:S04]  /*0630*/  LDG.E.64 R14, desc[UR4][R28.64+0x10] ;  /* 0x000010041c0e7981 */ /* 0x000f28000c1e1b00 */
[----:B------:R-:W5:Y:S04]  /*0640*/  LDG.E.64 R20, desc[UR4][R28.64+0x18] ;  /* 0x000018041c147981 */ /* 0x000f68000c1e1b00 */
[----:B------:R-:W5:Y:S01]  /*0650*/  LDG.E.64 R22, desc[UR4][R22.64] ;  /* 0x0000000416167981 */ /* 0x000f62000c1e1b00 */
[----:B------:R-:W-:Y:S01]  /*0660*/  VIADD R7, R7, 0x4 ;  /* 0x0000000407077836 */ /* 0x000fe20000000000 */
[----:B---3--:R-:W-:-:S08]  /*0670*/  DFMA R8, R24, R8, R18 ;  /* 0x000000081808722b */ /* 0x008fd00000000012 */
[----:B--2---:R-:W-:-:S08]  /*0680*/  DFMA R8, R12, R10, R8 ;  /* 0x0000000a0c08722b */ /* 0x004fd00000000008 */
[----:B----4-:R-:W-:-:S08]  /*0690*/  DFMA R8, R14, R16, R8 ;  /* 0x000000100e08722b */ /* 0x010fd00000000008 */
[----:B-----5:R-:W-:-:S11]  /*06a0*/  DFMA R18, R20, R22, R8 ;  /* 0x000000161412722b */ /* 0x020fd60000000008 */
.L_x_59:
[----:B------:R-:W-:Y:S05]  /*06b0*/  @!P0 BRA `(.L_x_56) ;  /* 0x00000000007c8947 */ /* 0x000fea0003800000 */
[----:B------:R-:W-:Y:S01]  /*06c0*/  ISETP.NE.AND P1, PT, R26, 0x1, PT ;  /* 0x000000011a00780c */ /* 0x000fe20003f25270 */
[----:B------:R-:W0:Y:S01]  /*06d0*/  LDC.64 R10, c[0x0][0x380] ;  /* 0x0000e000ff0a7b82 */ /* 0x000e220000000a00 */
[----:B------:R-:W-:-:S04]  /*06e0*/  LOP3.LUT R14, R5, 0x1, RZ, 0xc0, !PT ;  /* 0x00000001050e7812 */ /* 0x000fc800078ec0ff */
[----:B------:R-:W-:-:S03]  /*06f0*/  ISETP.NE.U32.AND P0, PT, R14, 0x1, PT ;  /* 0x000000010e00780c */ /* 0x000fc60003f05070 */
[----:B------:R-:W1:Y:S04]  /*0700*/  LDC.64 R20, c[0x0][0x388] ;  /* 0x0000e200ff147b82 */ /* 0x000e680000000a00 */
[CC--:B------:R-:W-:Y:S01]  /*0710*/  @P1 IADD3 R15, PT, PT, R6.reuse, R7.reuse, RZ ;  /* 0x00000007060f1210 */ /* 0x0c0fe20007ffe0ff */
[C---:B------:R-:W-:Y:S01]  /*0720*/  @P1 IMAD R17, R7.reuse, R0, R3 ;  /* 0x0000000007111224 */ /* 0x040fe200078e0203 */
[----:B------:R-:W-:Y:S01]  /*0730*/  @P1 IADD3 R16, P2, PT, R6, R7, RZ ;  /* 0x0000000706101210 */ /* 0x000fe20007f5e0ff */
[----:B------:R-:W-:Y:S01]  /*0740*/  @P1 VIADD R7, R7, 0x2 ;  /* 0x0000000207071836 */ /* 0x000fe20000000000 */
[----:B------:R-:W2:Y:S08]  /*0750*/  @P1 LDC.64 R8, c[0x0][0x380] ;  /* 0x0000e000ff081b82 */ /* 0x000eb00000000a00 */
[----:B------:R-:W3:Y:S01]  /*0760*/  LDC.64 R12, c[0x0][0x380] ;  /* 0x0000e000ff0c7b82 */ /* 0x000ee20000000a00 */
[----:B0-----:R-:W-:-:S06]  /*0770*/  @P1 IMAD.WIDE.U32 R14, R15, 0x8, R10 ;  /* 0x000000080f0e1825 */ /* 0x001fcc00078e000a */
[----:B------:R-:W4:Y:S01]  /*0780*/  @P1 LDG.E.64 R14, desc[UR4][R14.64] ;  /* 0x000000040e0e1981 */ /* 0x000f22000c1e1b00 */
[----:B------:R-:W0:Y:S01]  /*0790*/  LDC.64 R4, c[0x0][0x388] ;  /* 0x0000e200ff047b82 */ /* 0x000e220000000a00 */
[----:B-1----:R-:W-:Y:S01]  /*07a0*/  @P1 IMAD.WIDE R20, R17, 0x8, R20 ;  /* 0x0000000811141825 */ /* 0x002fe200078e0214 */
[----:B------:R-:W-:-:S04]  /*07b0*/  @P1 IADD3.X R17, PT, PT, RZ, RZ, RZ, P2, !PT ;  /* 0x000000ffff111210 */ /* 0x000fc800017fe4ff */
[----:B------:R-:W4:Y:S01]  /*07c0*/  @P1 LDG.E.64 R10, desc[UR4][R20.64] ;  /* 0x00000004140a1981 */ /* 0x000f22000c1e1b00 */
[----:B--2---:R-:W-:Y:S01]  /*07d0*/  @P1 LEA R8, P2, R16, R8, 0x3 ;  /* 0x0000000810081211 */ /* 0x004fe200078418ff */
[----:B------:R-:W-:-:S03]  /*07e0*/  @P1 IMAD.WIDE R22, R0, 0x8, R20 ;  /* 0x0000000800161825 */ /* 0x000fc600078e0214 */
[----:B------:R-:W-:Y:S01]  /*07f0*/  @P1 LEA.HI.X R9, R16, R9, R17, 0x3, P2 ;  /* 0x0000000910091211 */ /* 0x000fe200010f1c11 */
[----:B------:R-:W-:Y:S01]  /*0800*/  @!P0 IMAD R25, R7, R0, R3 ;  /* 0x0000000007198224 */ /* 0x000fe200078e0203 */
[----:B------:R-:W-:Y:S02]  /*0810*/  @!P0 IADD3 R17, PT, PT, R6, R7, RZ ;  /* 0x0000000706118210 */ /* 0x000fe40007ffe0ff */
[----:B------:R-:W2:Y:S04]  /*0820*/  @P1 LDG.E.64 R6, desc[UR4][R22.64] ;  /* 0x0000000416061981 */ /* 0x000ea8000c1e1b00 */
[----:B------:R-:W2:Y:S01]  /*0830*/  @P1 LDG.E.64 R8, desc[UR4][R8.64+0x8] ;  /* 0x0000080408081981 */ /* 0x000ea2000c1e1b00 */
[----:B---3--:R-:W-:-:S04]  /*0840*/  @!P0 IMAD.WIDE.U32 R12, R17, 0x8, R12 ;  /* 0x00000008110c8825 */ /* 0x008fc800078e000c */
[----:B0-----:R-:W-:Y:S02]  /*0850*/  @!P0 IMAD.WIDE R4, R25, 0x8, R4 ;  /* 0x0000000819048825 */ /* 0x001fe400078e0204 */
[----:B------:R-:W3:Y:S04]  /*0860*/  @!P0 LDG.E.64 R12, desc[UR4][R12.64] ;  /* 0x000000040c0c8981 */ /* 0x000ee8000c1e1b00 */
[----:B------:R-:W3:Y:S01]  /*0870*/  @!P0 LDG.E.64 R4, desc[UR4][R4.64] ;  /* 0x0000000404048981 */ /* 0x000ee2000c1e1b00 */
[----:B----4-:R-:W-:-:S08]  /*0880*/  @P1 DFMA R10, R14, R10, R18 ;  /* 0x0000000a0e0a122b */ /* 0x010fd00000000012 */
[----:B--2---:R-:W-:-:S08]  /*0890*/  @P1 DFMA R18, R8, R6, R10 ;  /* 0x000000060812122b */ /* 0x004fd0000000000a */
[----:B---3--:R-:W-:-:S11]  /*08a0*/  @!P0 DFMA R18, R12, R4, R18 ;  /* 0x000000040c12822b */ /* 0x008fd60000000012 */
.L_x_56:
[----:B------:R-:W0:Y:S01]  /*08b0*/  LDC.64 R4, c[0x0][0x390] ;  /* 0x0000e400ff047b82 */ /* 0x000e220000000a00 */
[----:B------:R-:W-:-:S04]  /*08c0*/  IMAD R3, R2, R0, R3 ;  /* 0x0000000002037224 */ /* 0x000fc800078e0203 */
[----:B0-----:R-:W-:-:S05]  /*08d0*/  IMAD.WIDE R2, R3, 0x8, R4 ;  /* 0x0000000803027825 */ /* 0x001fca00078e0204 */
[----:B------:R-:W-:Y:S01]  /*08e0*/  STG.E.64 desc[UR4][R2.64], R18 ;  /* 0x0000001202007986 */ /* 0x000fe2000c101b04 */
[----:B------:R-:W-:Y:S05]  /*08f0*/  EXIT ;  /* 0x000000000000794d */ /* 0x000fea0003800000 */
.L_x_60:
        /* <DEDUP_REMOVED lines=16> */
.L_x_80:


//--------------------- .text._Z10vectorNormPdS_i --------------------------
	.section	.text._Z10vectorNormPdS_i,"ax",@progbits
	.align	128
        .global         _Z10vectorNormPdS_i
        .type           _Z10vectorNormPdS_i,@function
        .size           _Z10vectorNormPdS_i,(.L_x_81 - _Z10vectorNormPdS_i)
        .other          _Z10vectorNormPdS_i,@"STO_CUDA_ENTRY STV_DEFAULT"
_Z10vectorNormPdS_i:
.text._Z10vectorNormPdS_i:
[----:B------:R-:W-:Y:S01]  /*0000*/  LDC R1, c[0x0][0x37c] ;  /* 0x0000df00ff017b82 */ /* 0x000fe20000000800 */
[----:B------:R-:W0:Y:S07]  /*0010*/  S2R R9, SR_TID.X ;  /* 0x0000000000097919 */ /* 0x000e2e0000002100 */
[----:B------:R-:W0:Y:S01]  /*0020*/  S2UR UR4, SR_CTAID.X ;  /* 0x00000000000479c3 */ /* 0x000e220000002500 */
[----:B------:R-:W1:Y:S01]  /*0030*/  LDCU UR5, c[0x0][0x390] ;  /* 0x00007200ff0577ac */ /* 0x000e620008000800 */
[----:B------:R-:W-:Y:S01]  /*0040*/  BSSY.RECONVERGENT B0, `(.L_x_61) ;  /* 0x0000011000007945 */ /* 0x000fe20003800200 */
[----:B------:R-:W-:Y:S01]  /*0050*/  CS2R R2, SRZ ;  /* 0x0000000000027805 */ /* 0x000fe2000001ff00 */
[----:B------:R-:W2:Y:S04]  /*0060*/  LDCU.64 UR6, c[0x0][0x358] ;  /* 0x00006b00ff0677ac */ /* 0x000ea80008000a00 */
[----:B------:R-:W0:Y:S02]  /*0070*/  LDC R8, c[0x0][0x360] ;  /* 0x0000d800ff087b82 */ /* 0x000e240000000800 */
[----:B0-----:R-:W-:-:S05]  /*0080*/  IMAD R0, R8, UR4, R9 ;  /* 0x0000000408007c24 */ /* 0x001fca000f8e0209 */
[----:B-1----:R-:W-:-:S13]  /*0090*/  ISETP.GE.AND P0, PT, R0, UR5, PT ;  /* 0x0000000500007c0c */ /* 0x002fda000bf06270 */
[----:B--2---:R-:W-:Y:S05]  /*00a0*/  @P0 BRA `(.L_x_62) ;  /* 0x0000000000280947 */ /* 0x004fea0003800000 */
[----:B------:R-:W0:Y:S01]  /*00b0*/  LDC.64 R6, c[0x0][0x380] ;  /* 0x0000e000ff067b82 */ /* 0x000e220000000a00 */
[----:B------:R-:W1:Y:S01]  /*00c0*/  LDCU UR4, c[0x0][0x370] ;  /* 0x00006e00ff0477ac */ /* 0x000e620008000800 */
[----:B------:R-:W-:Y:S01]  /*00d0*/  CS2R R2, SRZ ;  /* 0x0000000000027805 */ /* 0x000fe2000001ff00 */
[----:B-1----:R-:W-:-:S07]  /*00e0*/  IMAD R11, R8, UR4, RZ ;  /* 0x00000004080b7c24 */ /* 0x002fce000f8e02ff */
.L_x_63:
[----:B0-----:R-:W-:-:S06]  /*00f0*/  IMAD.WIDE R4, R0, 0x8, R6 ;  /* 0x0000000800047825 */ /* 0x001fcc00078e0206 */
[----:B------:R-:W2:Y:S01]  /*0100*/  LDG.E.64 R4, desc[UR6][R4.64] ;  /* 0x0000000604047981 */ /* 0x000ea2000c1e1b00 */
[----:B------:R-:W-:-:S05]  /*0110*/  IMAD.IADD R0, R11, 0x1, R0 ;  /* 0x000000010b007824 */ /* 0x000fca00078e0200 */
[----:B------:R-:W-:Y:S01]  /*0120*/  ISETP.GE.AND P0, PT, R0, UR5, PT ;  /* 0x0000000500007c0c */ /* 0x000fe2000bf06270 */
[----:B--2---:R-:W-:-:S12]  /*0130*/  DFMA R2, R4, R4, R2 ;  /* 0x000000040402722b */ /* 0x004fd80000000002 */
[----:B------:R-:W-:Y:S05]  /*0140*/  @!P0 BRA `(.L_x_63) ;  /* 0xfffffffc00e88947 */ /* 0x000fea000383ffff */
.L_x_62:
[----:B------:R-:W-:Y:S05]  /*0150*/  BSYNC.RECONVERGENT B0 ;  /* 0x0000000000007941 */ /* 0x000fea0003800200 */
.L_x_61:
[----:B------:R-:W0:Y:S01]  /*0160*/  S2UR UR5, SR_CgaCtaId ;  /* 0x00000000000579c3 */ /* 0x000e220000008800 */
[----:B------:R-:W-:Y:S01]  /*0170*/  UMOV UR4, 0x400 ;  /* 0x0000040000047882 */ /* 0x000fe20000000000 */
[----:B------:R-:W-:Y:S02]  /*0180*/  ISETP.GE.U32.AND P1, PT, R8, 0x2, PT ;  /* 0x000000020800780c */ /* 0x000fe40003f26070 */
[----:B------:R-:W-:Y:S01]  /*0190*/  ISETP.NE.AND P0, PT, R9, RZ, PT ;  /* 0x000000ff0900720c */ /* 0x000fe20003f05270 */
[----:B0-----:R-:W-:-:S06]  /*01a0*/  ULEA UR4, UR5, UR4, 0x18 ;  /* 0x0000000405047291 */ /* 0x001fcc000f8ec0ff */
[----:B------:R-:W-:-:S05]  /*01b0*/  LEA R7, R9, UR4, 0x3 ;  /* 0x0000000409077c11 */ /* 0x000fca000f8e18ff */
[----:B------:R0:W-:Y:S01]  /*01c0*/  STS.64 [R7], R2 ;  /* 0x0000000207007388 */ /* 0x0001e20000000a00 */
[----:B------:R-:W-:Y:S06]  /*01d0*/  BAR.SYNC.DEFER_BLOCKING 0x0 ;  /* 0x0000000000007b1d */ /* 0x000fec0000010000 */
[----:B------:R-:W-:Y:S05]  /*01e0*/  @!P1 BRA `(.L_x_64) ;  /* 0x00000000002c9947 */ /* 0x000fea0003800000 */
.L_x_65:
[----:B------:R-:W-:-:S04]  /*01f0*/  SHF.R.U32.HI R6, RZ, 0x1, R8 ;  /* 0x00000001ff067819 */ /* 0x000fc80000011608 */
[----:B------:R-:W-:-:S13]  /*0200*/  ISETP.GE.U32.AND P1, PT, R9, R6, PT ;  /* 0x000000060900720c */ /* 0x000fda0003f26070 */
[----:B------:R-:W-:Y:S01]  /*0210*/  @!P1 IMAD R0, R6, 0x8, R7 ;  /* 0x0000000806009824 */ /* 0x000fe200078e0207 */
[----:B------:R-:W-:Y:S04]  /*0220*/  @!P1 LDS.64 R4, [R7] ;  /* 0x0000000007049984 */ /* 0x000fe80000000a00 */
[----:B0-----:R-:W0:Y:S02]  /*0230*/  @!P1 LDS.64 R2, [R0] ;  /* 0x0000000000029984 */ /* 0x001e240000000a00 */
[----:B0-----:R-:W-:-:S07]  /*0240*/  @!P1 DADD R2, R2, R4 ;  /* 0x0000000002029229 */ /* 0x001fce0000000004 */
[----:B------:R1:W-:Y:S01]  /*0250*/  @!P1 STS.64 [R7], R2 ;  /* 0x0000000207009388 */ /* 0x0003e20000000a00 */
[----:B------:R-:W-:Y:S01]  /*0260*/  BAR.SYNC.DEFER_BLOCKING 0x0 ;  /* 0x0000000000007b1d */ /* 0x000fe20000010000 */
[----:B------:R-:W-:Y:S01]  /*0270*/  ISETP.GT.U32.AND P1, PT, R8, 0x3, PT ;  /* 0x000000030800780c */ /* 0x000fe20003f24070 */
[----:B------:R-:W-:-:S12]  /*0280*/  IMAD.MOV.U32 R8, RZ, RZ, R6 ;  /* 0x000000ffff087224 */ /* 0x000fd800078e0006 */
[----:B-1----:R-:W-:Y:S05]  /*0290*/  @P1 BRA `(.L_x_65) ;  /* 0xfffffffc00d41947 */ /* 0x002fea000383ffff */
.L_x_64:
[----:B------:R-:W-:Y:S05]  /*02a0*/  @P0 EXIT ;  /* 0x000000000000094d */ /* 0x000fea0003800000 */
[----:B------:R-:W1:Y:S01]  /*02b0*/  S2UR UR5, SR_CgaCtaId ;  /* 0x00000000000579c3 */ /* 0x000e620000008800 */
[----:B------:R-:W-:-:S07]  /*02c0*/  UMOV UR4, 0x400 ;  /* 0x0000040000047882 */ /* 0x000fce0000000000 */
[----:B------:R-:W2:Y:S01]  /*02d0*/  LDC.64 R4, c[0x0][0x388] ;  /* 0x0000e200ff047b82 */ /* 0x000ea20000000a00 */
[----:B-1----:R-:W-:-:S09]  /*02e0*/  ULEA UR4, UR5, UR4, 0x18 ;  /* 0x0000000405047291 */ /* 0x002fd2000f8ec0ff */
[----:B0-----:R-:W2:Y:S04]  /*02f0*/  LDS.64 R2, [UR4] ;  /* 0x00000004ff027984 */ /* 0x001ea80008000a00 */
[----:B--2---:R-:W-:Y:S01]  /*0300*/  REDG.E.ADD.F64.RN.STRONG.GPU desc[UR6][R4.64], R2 ;  /* 0x00000002040079a6 */ /* 0x004fe2000c12ff06 */
[----:B------:R-:W-:Y:S05]  /*0310*/  EXIT ;  /* 0x000000000000794d */ /* 0x000fea0003800000 */
.L_x_66:
        /* <DEDUP_REMOVED lines=14> */
.L_x_81:


//--------------------- .nv.shared.reserved.0     --------------------------
	.section	.nv.shared.reserved.0,"aw",@nobits
	.weak		__nv_reservedSMEM_offset_0_alias
	.size		__nv_reservedSMEM_offset_0_alias, 0, 64
	.other		__nv_reservedSMEM_offset_0_alias,@"STO_CUDA_RESERVED_SHARED STV_DEFAULT"
__nv_reservedSMEM_offset_0_alias:
	.zero		0
	.zero		64


//--------------------- .nv.shared._Z10vectorNormPdS_i --------------------------
	.section	.nv.shared._Z10vectorNormPdS_i,"aw",@nobits
	.sectionflags	@""
	.align	8
.nv.shared._Z10vectorNormPdS_i:
	.zero		9216


//--------------------- .nv.constant0._Z18setDiagonalElementPddii --------------------------
	.section	.nv.constant0._Z18setDiagonalElementPddii,"a",@progbits
	.sectionflags	@""
	.align	4
.nv.constant0._Z18setDiagonalElementPddii:
	.zero		920


//--------------------- .nv.constant0._Z7copyRowPdS_iiiiii --------------------------
	.section	.nv.constant0._Z7copyRowPdS_iiiiii,"a",@progbits
	.sectionflags	@""
	.align	4
.nv.constant0._Z7copyRowPdS_iiiiii:
	.zero		936


//--------------------- .nv.constant0._Z10copyColumnPdS_iiiiii --------------------------
	.section	.nv.constant0._Z10copyColumnPdS_iiiiii,"a",@progbits
	.sectionflags	@""
	.align	4
.nv.constant0._Z10copyColumnPdS_iiiiii:
	.zero		936


//--------------------- .nv.constant0._Z15initZerosKernelPdi --------------------------
	.section	.nv.constant0._Z15initZerosKernelPdi,"a",@progbits
	.sectionflags	@""
	.align	4
.nv.constant0._Z15initZerosKernelPdi:
	.zero		908


//--------------------- .nv.constant0._Z27extractSingularValuesKernelPdS_iiiii --------------------------
	.section	.nv.constant0._Z27extractSingularValuesKernelPdS_iiiii,"a",@progbits
	.sectionflags	@""
	.align	4
.nv.constant0._Z27extractSingularValuesKernelPdS_iiiii:
	.zero		932


//--------------------- .nv.constant0._Z18initIdentityMatrixPdii --------------------------
	.section	.nv.constant0._Z18initIdentityMatrixPdii,"a",@progbits
	.sectionflags	@""
	.align	4
.nv.constant0._Z18initIdentityMatrixPdii:
	.zero		912


//--------------------- .nv.constant0._Z10extractRowPdS_iiiii --------------------------
	.section	.nv.constant0._Z10extractRowPdS_iiiii,"a",@progbits
	.sectionflags	@""
	.align	4
.nv.constant0._Z10extractRowPdS_iiiii:
	.zero		932


//--------------------- .nv.constant0._Z13extractColumnPdS_iiiii --------------------------
	.section	.nv.constant0._Z13extractColumnPdS_iiiii,"a",@progbits
	.sectionflags	@""
	.align	4
.nv.constant0._Z13extractColumnPdS_iiiii:
	.zero		932


//--------------------- .nv.constant0._Z13updateVMatrixPdS_iii --------------------------
	.section	.nv.constant0._Z13updateVMatrixPdS_iii,"a",@progbits
	.sectionflags	@""
	.align	4
.nv.constant0._Z13updateVMatrixPdS_iii:
	.zero		924


//--------------------- .nv.constant0._Z22applyHouseholderToRowsPdS_iiii --------------------------
	.section	.nv.constant0._Z22applyHouseholderToRowsPdS_iiii,"a",@progbits
	.sectionflags	@""
	.align	4
.nv.constant0._Z22applyHouseholderToRowsPdS_iiii:
	.zero		928


//--------------------- .nv.constant0._Z13updateUMatrixPdS_iii --------------------------
	.section	.nv.constant0._Z13updateUMatrixPdS_iii,"a",@progbits
	.sectionflags	@""
	.align	4
.nv.constant0._Z13updateUMatrixPdS_iii:
	.zero		924


//--------------------- .nv.constant0._Z25applyHouseholderToColumnsPdS_iiii --------------------------
	.section	.nv.constant0._Z25applyHouseholderToColumnsPdS_iiii,"a",@progbits
	.sectionflags	@""
	.align	4
.nv.constant0._Z25applyHouseholderToColumnsPdS_iiii:
	.zero		928


//--------------------- .nv.constant0._Z15transposeMatrixPdS_ii --------------------------
	.section	.nv.constant0._Z15transposeMatrixPdS_ii,"a",@progbits
	.sectionflags	@""
	.align	4
.nv.constant0._Z15transposeMatrixPdS_ii:
	.zero		920


//--------------------- .nv.constant0._Z14matrixMultiplyPdS_S_iii --------------------------
	.section	.nv.constant0._Z14matrixMultiplyPdS_S_iii,"a",@progbits
	.sectionflags	@""
	.align	4
.nv.constant0._Z14matrixMultiplyPdS_S_iii:
	.zero		932


//--------------------- .nv.constant0._Z10vectorNormPdS_i --------------------------
	.section	.nv.constant0._Z10vectorNormPdS_i,"a",@progbits
	.sectionflags	@""
	.align	4
.nv.constant0._Z10vectorNormPdS_i:
	.zero		916


//--------------------- SYMBOLS --------------------------

	.type		.nv.reservedSmem.offset0,@object
	.size		.nv.reservedSmem.offset0,0x4
	.type		.nv.reservedSmem.cap,@object
	.size		.nv.reservedSmem.cap,0x4
